// auto-generated by cutlass_sweep.gemm — config: {"arch": "sm_90", "cluster_m": 1, "cluster_n": 1, "dtype": "bf16", "stages": 3, "tile_k": 64, "tile_m": 256, "tile_n": 256}
#include "cutlass/cutlass.h"
#include "cutlass/gemm/collective/collective_builder.hpp"
#include "cutlass/gemm/device/gemm_universal_adapter.h"
#include "cutlass/gemm/kernel/gemm_universal.hpp"
#include "cutlass/epilogue/collective/collective_builder.hpp"

using ElemA = cutlass::bfloat16_t;
using ElemB = cutlass::bfloat16_t;
using ElemCD = cutlass::bfloat16_t;
using Acc  = float;
using TileShape    = cute::Shape<cute::_256, cute::_256, cute::_64>;
using ClusterShape = cute::Shape<cute::_1, cute::_1, cute::_1>;

using CollectiveEpilogue = typename cutlass::epilogue::collective::CollectiveBuilder<
    cutlass::arch::Sm90, cutlass::arch::OpClassTensorOp,
    TileShape, ClusterShape,
    cutlass::epilogue::collective::EpilogueTileAuto,
    Acc, Acc,
    ElemCD, cutlass::layout::RowMajor, 128 / cutlass::sizeof_bits<ElemCD>::value,
    ElemCD, cutlass::layout::RowMajor, 128 / cutlass::sizeof_bits<ElemCD>::value,
    cutlass::epilogue::collective::EpilogueScheduleAuto
  >::CollectiveOp;

using CollectiveMainloop = typename cutlass::gemm::collective::CollectiveBuilder<
    cutlass::arch::Sm90, cutlass::arch::OpClassTensorOp,
    ElemA, cutlass::layout::RowMajor, 128 / cutlass::sizeof_bits<ElemA>::value,
    ElemB, cutlass::layout::ColumnMajor, 128 / cutlass::sizeof_bits<ElemB>::value,
    Acc,
    TileShape, ClusterShape,
    cutlass::gemm::collective::StageCount<3>,
    cutlass::gemm::collective::KernelScheduleAuto
  >::CollectiveOp;

using GemmKernel = cutlass::gemm::kernel::GemmUniversal<
    cute::Shape<int,int,int,int>,
    CollectiveMainloop,
    CollectiveEpilogue
>;
using Gemm = cutlass::gemm::device::GemmUniversalAdapter<GemmKernel>;

// Force the device kernel symbol into the cubin without needing a host main.
auto* _anchor = &cutlass::device_kernel<GemmKernel>;


// ===== COMPILED SASS (sm_90a) =====

	.target	sm_90a

	.elftype	@"ET_EXEC"


//--------------------- .note.nv.tkinfo           --------------------------
	.section	.note.nv.tkinfo,"",@"SHT_NOTE"
	.sectionflags	@"SHF_NOTE_NV_TKINFO"
	.tkinfo
        /*0018*/ 	.word	0x00000002
        /*0030*/ 	.string	""
        /*0030*/ 	.string	"ptxas"
        /*0030*/ 	.string	"Cuda compilation tools, release 13.0, V13.0.88"
        /*0030*/ 	.string	"Build cuda_13.0.r13.0/compiler.36424714_0"
        /*0030*/ 	.string	"-arch sm_90a -m 64 "



//--------------------- .note.nv.cuinfo           --------------------------
	.section	.note.nv.cuinfo,"",@"SHT_NOTE"
	.sectionflags	@"SHF_NOTE_NV_CUINFO"
        /*0018*/ 	.short	0x0002
        /*001a*/ 	.short	0x005a
        /*001c*/ 	.short	0x0082
	.zero		2


//--------------------- .nv.info                  --------------------------
	.section	.nv.info,"",@"SHT_CUDA_INFO"
	.align	4


	//----- nvinfo : EIATTR_REGCOUNT
	.align		4
        /*0000*/ 	.byte	0x04, 0x2f
        /*0002*/ 	.short	(.L_15 - .L_14)
	.align		4
.L_14:
        /*0004*/ 	.word	index@(_ZN7cutlass13device_kernelINS_4gemm6kernel13GemmUniversalIN4cute5tupleIJiiiiEEENS1_10collective13CollectiveMmaINS1_34MainloopSm90TmaGmmaWarpSpecializedILi3ENS5_IJNS4_1CILi1EEESB_SB_EEENS1_35KernelTmaWarpSpecializedCooperativeEEENS5_IJNSA_ILi256EEESF_NSA_ILi64EEEEEENS_10bfloat16_tENS5_IJlSB_lEEESI_SJ_NS4_8TiledMMAINS4_8MMA_AtomIJNS4_4SM904GMMA28MMA_64x256x16_F32BF16BF16_SSILNSN_5MajorE0ELSP_0ELNSN_7ScaleInE1ELSQ_1EEEEEENS4_6LayoutINS5_IJNSA_ILi2EEESB_SB_EEENS5_IJSB_NSA_ILi0EEESW_EEEEENS5_IJNS4_10UnderscoreESZ_SZ_EEEEENS4_13SM90_TMA_LOADENS4_14ComposedLayoutINS4_7SwizzleILi3ELi4ELi3EEENS4_18smem_ptr_flag_bitsILi16EEENST_INS5_IJNSA_ILi8EEESG_EEENS5_IJSG_SB_EEEEEEEvNS4_8identityES12_S1C_vS1D_EENS_8epilogue10collective6detail29Sm90TmaWarpSpecializedAdapterINS1G_15DefaultEpilogueISI_SJ_SJ_NS1F_6thread17LinearCombinationISI_Li1EffLNS1K_9ScaleType4KindE0ELNS_15FloatRoundStyleE2ESI_EENS1_15EpilogueDefaultEEEEEvvEEEEvNT_6ParamsE)
        /*0008*/ 	.word	0x000000a8


	//----- nvinfo : EIATTR_FRAME_SIZE
	.align		4
.L_15:
        /*000c*/ 	.byte	0x04, 0x11
        /*000e*/ 	.short	(.L_17 - .L_16)
	.align		4
.L_16:
        /*0010*/ 	.word	index@(_ZN7cutlass13device_kernelINS_4gemm6kernel13GemmUniversalIN4cute5tupleIJiiiiEEENS1_10collective13CollectiveMmaINS1_34MainloopSm90TmaGmmaWarpSpecializedILi3ENS5_IJNS4_1CILi1EEESB_SB_EEENS1_35KernelTmaWarpSpecializedCooperativeEEENS5_IJNSA_ILi256EEESF_NSA_ILi64EEEEEENS_10bfloat16_tENS5_IJlSB_lEEESI_SJ_NS4_8TiledMMAINS4_8MMA_AtomIJNS4_4SM904GMMA28MMA_64x256x16_F32BF16BF16_SSILNSN_5MajorE0ELSP_0ELNSN_7ScaleInE1ELSQ_1EEEEEENS4_6LayoutINS5_IJNSA_ILi2EEESB_SB_EEENS5_IJSB_NSA_ILi0EEESW_EEEEENS5_IJNS4_10UnderscoreESZ_SZ_EEEEENS4_13SM90_TMA_LOADENS4_14ComposedLayoutINS4_7SwizzleILi3ELi4ELi3EEENS4_18smem_ptr_flag_bitsILi16EEENST_INS5_IJNSA_ILi8EEESG_EEENS5_IJSG_SB_EEEEEEEvNS4_8identityES12_S1C_vS1D_EENS_8epilogue10collective6detail29Sm90TmaWarpSpecializedAdapterINS1G_15DefaultEpilogueISI_SJ_SJ_NS1F_6thread17LinearCombinationISI_Li1EffLNS1K_9ScaleType4KindE0ELNS_15FloatRoundStyleE2ESI_EENS1_15EpilogueDefaultEEEEEvvEEEEvNT_6ParamsE)
        /*0014*/ 	.word	0x00000788


	//----- nvinfo : EIATTR_MIN_STACK_SIZE
	.align		4
.L_17:
        /*0018*/ 	.byte	0x04, 0x12
        /*001a*/ 	.short	(.L_19 - .L_18)
	.align		4
.L_18:
        /*001c*/ 	.word	index@(_ZN7cutlass13device_kernelINS_4gemm6kernel13GemmUniversalIN4cute5tupleIJiiiiEEENS1_10collective13CollectiveMmaINS1_34MainloopSm90TmaGmmaWarpSpecializedILi3ENS5_IJNS4_1CILi1EEESB_SB_EEENS1_35KernelTmaWarpSpecializedCooperativeEEENS5_IJNSA_ILi256EEESF_NSA_ILi64EEEEEENS_10bfloat16_tENS5_IJlSB_lEEESI_SJ_NS4_8TiledMMAINS4_8MMA_AtomIJNS4_4SM904GMMA28MMA_64x256x16_F32BF16BF16_SSILNSN_5MajorE0ELSP_0ELNSN_7ScaleInE1ELSQ_1EEEEEENS4_6LayoutINS5_IJNSA_ILi2EEESB_SB_EEENS5_IJSB_NSA_ILi0EEESW_EEEEENS5_IJNS4_10UnderscoreESZ_SZ_EEEEENS4_13SM90_TMA_LOADENS4_14ComposedLayoutINS4_7SwizzleILi3ELi4ELi3EEENS4_18smem_ptr_flag_bitsILi16EEENST_INS5_IJNSA_ILi8EEESG_EEENS5_IJSG_SB_EEEEEEEvNS4_8identityES12_S1C_vS1D_EENS_8epilogue10collective6detail29Sm90TmaWarpSpecializedAdapterINS1G_15DefaultEpilogueISI_SJ_SJ_NS1F_6thread17LinearCombinationISI_Li1EffLNS1K_9ScaleType4KindE0ELNS_15FloatRoundStyleE2ESI_EENS1_15EpilogueDefaultEEEEEvvEEEEvNT_6ParamsE)
        /*0020*/ 	.word	0x00000788
.L_19:


//--------------------- .nv.compat                --------------------------
	.section	.nv.compat,"",@"SHT_CUDA_COMPAT_INFO"
	.align	4
        /*0000*/ 	.byte	0x02, 0x09, 0x01, 0x00, 0x02, 0x02, 0x04, 0x00, 0x02, 0x05, 0x05, 0x00, 0x03, 0x07, 0x01, 0x01
        /*0010*/ 	.byte	0x02, 0x03, 0x01, 0x00, 0x02, 0x06, 0x01, 0x00, 0x04, 0x0b, 0x08, 0x00, 0x00, 0x00, 0x00, 0x00
        /*0020*/ 	.byte	0x00, 0x00, 0x00, 0x00


//--------------------- .nv.info._ZN7cutlass13device_kernelINS_4gemm6kernel13GemmUniversalIN4cute5tupleIJiiiiEEENS1_10collective13CollectiveMmaINS1_34MainloopSm90TmaGmmaWarpSpecializedILi3ENS5_IJNS4_1CILi1EEESB_SB_EEENS1_35KernelTmaWarpSpecializedCooperativeEEENS5_IJNSA_ILi256EEESF_NSA_ILi64EEEEEENS_10bfloat16_tENS5_IJlSB_lEEESI_SJ_NS4_8TiledMMAINS4_8MMA_AtomIJNS4_4SM904GMMA28MMA_64x256x16_F32BF16BF16_SSILNSN_5MajorE0ELSP_0ELNSN_7ScaleInE1ELSQ_1EEEEEENS4_6LayoutINS5_IJNSA_ILi2EEESB_SB_EEENS5_IJSB_NSA_ILi0EEESW_EEEEENS5_IJNS4_10UnderscoreESZ_SZ_EEEEENS4_13SM90_TMA_LOADENS4_14ComposedLayoutINS4_7SwizzleILi3ELi4ELi3EEENS4_18smem_ptr_flag_bitsILi16EEENST_INS5_IJNSA_ILi8EEESG_EEENS5_IJSG_SB_EEEEEEEvNS4_8identityES12_S1C_vS1D_EENS_8epilogue10collective6detail29Sm90TmaWarpSpecializedAdapterINS1G_15DefaultEpilogueISI_SJ_SJ_NS1F_6thread17LinearCombinationISI_Li1EffLNS1K_9ScaleType4KindE0ELNS_15FloatRoundStyleE2ESI_EENS1_15EpilogueDefaultEEEEEvvEEEEvNT_6ParamsE --------------------------
	.section	.nv.info._ZN7cutlass13device_kernelINS_4gemm6kernel13GemmUniversalIN4cute5tupleIJiiiiEEENS1_10collective13CollectiveMmaINS1_34MainloopSm90TmaGmmaWarpSpecializedILi3ENS5_IJNS4_1CILi1EEESB_SB_EEENS1_35KernelTmaWarpSpecializedCooperativeEEENS5_IJNSA_ILi256EEESF_NSA_ILi64EEEEEENS_10bfloat16_tENS5_IJlSB_lEEESI_SJ_NS4_8TiledMMAINS4_8MMA_AtomIJNS4_4SM904GMMA28MMA_64x256x16_F32BF16BF16_SSILNSN_5MajorE0ELSP_0ELNSN_7ScaleInE1ELSQ_1EEEEEENS4_6LayoutINS5_IJNSA_ILi2EEESB_SB_EEENS5_IJSB_NSA_ILi0EEESW_EEEEENS5_IJNS4_10UnderscoreESZ_SZ_EEEEENS4_13SM90_TMA_LOADENS4_14ComposedLayoutINS4_7SwizzleILi3ELi4ELi3EEENS4_18smem_ptr_flag_bitsILi16EEENST_INS5_IJNSA_ILi8EEESG_EEENS5_IJSG_SB_EEEEEEEvNS4_8identityES12_S1C_vS1D_EENS_8epilogue10collective6detail29Sm90TmaWarpSpecializedAdapterINS1G_15DefaultEpilogueISI_SJ_SJ_NS1F_6thread17LinearCombinationISI_Li1EffLNS1K_9ScaleType4KindE0ELNS_15FloatRoundStyleE2ESI_EENS1_15EpilogueDefaultEEEEEvvEEEEvNT_6ParamsE,"",@"SHT_CUDA_INFO"
	.sectionflags	@""
	.align	4


	//----- nvinfo : EIATTR_CUDA_API_VERSION
	.align		4
        /*0000*/ 	.byte	0x04, 0x37
        /*0002*/ 	.short	(.L_21 - .L_20)
.L_20:
        /*0004*/ 	.word	0x00000082


	//----- nvinfo : EIATTR_KPARAM_INFO
	.align		4
.L_21:
        /*0008*/ 	.byte	0x04, 0x17
        /*000a*/ 	.short	(.L_23 - .L_22)
.L_22:
        /*000c*/ 	.word	0x00000000
        /*0010*/ 	.short	0x0000
        /*0012*/ 	.short	0x0070
        /*0014*/ 	.byte	0x00, 0xf0, 0x01, 0x10


	//----- nvinfo : EIATTR_SPARSE_MMA_MASK
	.align		4
.L_23:
        /*0018*/ 	.byte	0x03, 0x50
        /*001a*/ 	.short	0x0000


	//----- nvinfo : EIATTR_MAXREG_COUNT
	.align		4
        /*001c*/ 	.byte	0x03, 0x1b
        /*001e*/ 	.short	0x00a8


	//----- nvinfo : EIATTR_NUM_BARRIERS
	.align		4
        /*0020*/ 	.byte	0x02, 0x4c
        /*0022*/ 	.byte	0x01
	.zero		1


	//----- nvinfo : EIATTR_EXTERNS
	.align		4
        /*0024*/ 	.byte	0x04, 0x0f
        /*0026*/ 	.short	(.L_25 - .L_24)


	//   ....[0]....
	.align		4
.L_24:
        /*0028*/ 	.word	index@(__assertfail)


	//----- nvinfo : EIATTR_ANNOTATIONS
	.align		4
.L_25:
        /*002c*/ 	.byte	0x04, 0x55
        /*002e*/ 	.short	(.L_27 - .L_26)


	//   ....[0]....
.L_26:
        /*0030*/ 	.word	0x00000001
        /*0034*/ 	.byte	0x80, 0x06, 0x00, 0x00, 0x01, 0x00, 0x00, 0x00, 0xa0, 0x06, 0x00, 0x00, 0x01, 0x00, 0x00, 0x00
        /* <DEDUP_REMOVED lines=713> */
        /*2cd4*/ 	.byte	0xc0, 0xad, 0x01, 0x00, 0x01, 0x00, 0x00, 0x00, 0xe0, 0xad, 0x01, 0x00


	//----- nvinfo : EIATTR_MERCURY_ISA_VERSION
	.align		4
.L_27:
        /*2ce0*/ 	.byte	0x03, 0x5f
        /*2ce2*/ 	.short	0x0101


	//----- nvinfo : EIATTR_INT_WARP_WIDE_INSTR_OFFSETS
	.align		4
        /*2ce4*/ 	.byte	0x04, 0x31
        /*2ce6*/ 	.short	(.L_29 - .L_28)


	//   ....[0]....
.L_28:
        /*2ce8*/ 	.word	0x000004e0


	//   ....[1]....
        /*2cec*/ 	.word	0x000004f0


	//   ....[2]....
        /*2cf0*/ 	.word	0x00000580


	//----- nvinfo : EIATTR_COOP_GROUP_MASK_REGIDS
	.align		4
.L_29:
        /*2cf4*/ 	.byte	0x04, 0x29
        /*2cf6*/ 	.short	(.L_31 - .L_30)


	//   ....[0]....
.L_30:
        /*2cf8*/ 	.word	0xffffffff


	//   ....[1]....
        /*2cfc*/ 	.word	0xffffffff


	//   ....[2]....
        /*2d00*/ 	.word	0xffffffff


	//   ....[3]....
        /*2d04*/ 	.word	0xffffffff


	//   ....[4]....
        /*2d08*/ 	.word	0xffffffff


	//----- nvinfo : EIATTR_COOP_GROUP_INSTR_OFFSETS
	.align		4
.L_31:
        /*2d0c*/ 	.byte	0x04, 0x28
        /*2d0e*/ 	.short	(.L_33 - .L_32)


	//   ....[0]....
.L_32:
        /*2d10*/ 	.word	0x00000070


	//   ....[1]....
        /*2d14*/ 	.word	0x00000080


	//   ....[2]....
        /*2d18*/ 	.word	0x000001a0


	//   ....[3]....
        /*2d1c*/ 	.word	0x00000390


	//   ....[4]....
        /*2d20*/ 	.word	0x00001150


	//----- nvinfo : EIATTR_REG_RECONFIG
	.align		4
.L_33:
        /*2d24*/ 	.byte	0x01, 0x54
	.zero		2


	//----- nvinfo : EIATTR_SYSCALL_OFFSETS
	.align		4
        /*2d28*/ 	.byte	0x04, 0x46
        /*2d2a*/ 	.short	(.L_35 - .L_34)


	//   ....[0]....
.L_34:
        /*2d2c*/ 	.word	0x00001300


	//----- nvinfo : EIATTR_MBARRIER_INSTR_OFFSETS
	.align		4
.L_35:
        /*2d30*/ 	.byte	0x04, 0x39
        /*2d32*/ 	.short	(.L_37 - .L_36)


	//   ....[0]....
.L_36:
        /*2d34*/ 	.word	0x00000320
        /*2d38*/ 	.word	0x000000ff
        /*2d3c*/ 	.word	0x00000000
        /*2d40*/ 	.short	0x0100
        /*2d42*/ 	.byte	0x08
	.zero		1


	//   ....[1]....
        /*2d44*/ 	.word	0x00000330
        /*2d48*/ 	.word	0x000000ff
        /*2d4c*/ 	.word	0x00000018
        /*2d50*/ 	.short	0x0100
        /*2d52*/ 	.byte	0x08
	.zero		1


	//   ....[2]....
        /*2d54*/ 	.word	0x00000340
        /*2d58*/ 	.word	0x000000ff
        /*2d5c*/ 	.word	0x00000008
        /*2d60*/ 	.short	0x0100
        /*2d62*/ 	.byte	0x08
	.zero		1


	//   ....[3]....
        /*2d64*/ 	.word	0x00000350
        /*2d68*/ 	.word	0x000000ff
        /*2d6c*/ 	.word	0x00000020
        /*2d70*/ 	.short	0x0100
        /*2d72*/ 	.byte	0x08
	.zero		1


	//   ....[4]....
        /*2d74*/ 	.word	0x00000360
        /*2d78*/ 	.word	0x000000ff
        /*2d7c*/ 	.word	0x00000010
        /*2d80*/ 	.short	0x0100
        /*2d82*/ 	.byte	0x08
	.zero		1


	//   ....[5]....
        /*2d84*/ 	.word	0x00000370
        /*2d88*/ 	.word	0x000000ff
        /*2d8c*/ 	.word	0x00000028
        /*2d90*/ 	.short	0x0100
        /*2d92*/ 	.byte	0x08
	.zero		1


	//   ....[6]....
        /*2d94*/ 	.word	0x00000600
        /*2d98*/ 	.word	0x000000ff
        /*2d9c*/ 	.word	0x00000040
        /*2da0*/ 	.short	0x0100
        /*2da2*/ 	.byte	0x10
	.zero		1


	//   ....[7]....
        /*2da4*/ 	.word	0x00000690
        /*2da8*/ 	.word	0x000000ff
        /*2dac*/ 	.word	0x00000048
        /*2db0*/ 	.short	0x0100
        /*2db2*/ 	.byte	0x10
	.zero		1


	//   ....[8]....
        /*2db4*/ 	.word	0x000013a0
        /*2db8*/ 	.word	0x00000003
        /*2dbc*/ 	.word	0x00000000
        /*2dc0*/ 	.short	0x010a
        /*2dc2*/ 	.byte	0x3f
	.zero		1


	//   ....[9]....
        /*2dc4*/ 	.word	0x000013e0
        /*2dc8*/ 	.word	0x00000003
        /*2dcc*/ 	.word	0x00000000
        /*2dd0*/ 	.short	0x010a
        /*2dd2*/ 	.byte	0x3f
	.zero		1


	//   ....[10]....
        /*2dd4*/ 	.word	0x000049e0
        /*2dd8*/ 	.word	0x000000ff
        /*2ddc*/ 	.word	0x00000000
        /*2de0*/ 	.short	0x010a
        /*2de2*/ 	.byte	0x08
	.zero		1


	//   ....[11]....
        /*2de4*/ 	.word	0x00004a20
        /*2de8*/ 	.word	0x000000ff
        /*2dec*/ 	.word	0x00000000
        /*2df0*/ 	.short	0x010a
        /*2df2*/ 	.byte	0x08
	.zero		1


	//   ....[12]....
        /*2df4*/ 	.word	0x00008af0
        /*2df8*/ 	.word	0x000000ff
        /*2dfc*/ 	.word	0x00000000
        /*2e00*/ 	.short	0x0101
        /*2e02*/ 	.byte	0x0c
	.zero		1


	//   ....[13]....
        /*2e04*/ 	.word	0x00008d00
        /*2e08*/ 	.word	0x000000ff
        /*2e0c*/ 	.word	0x00000000
        /*2e10*/ 	.short	0x0101
        /*2e12*/ 	.byte	0x06
	.zero		1


	//   ....[14]....
        /*2e14*/ 	.word	0x0001a990
        /*2e18*/ 	.word	0x0000000a
        /*2e1c*/ 	.word	0x00000018
        /*2e20*/ 	.short	0x010a
        /*2e22*/ 	.byte	0x3f
	.zero		1


	//   ....[15]....
        /*2e24*/ 	.word	0x0001ace0
        /*2e28*/ 	.word	0x00000002
        /*2e2c*/ 	.word	0x00000048
        /*2e30*/ 	.short	0x0101
        /*2e32*/ 	.byte	0x3f
	.zero		1


	//   ....[16]....
        /*2e34*/ 	.word	0x0001b4e0
        /*2e38*/ 	.word	0x00000005
        /*2e3c*/ 	.word	0x00000000
        /*2e40*/ 	.short	0x010a
        /*2e42*/ 	.byte	0x3f
	.zero		1


	//   ....[17]....
        /*2e44*/ 	.word	0x0001b570
        /*2e48*/ 	.word	0x00000007
        /*2e4c*/ 	.word	0x00000000
        /*2e50*/ 	.short	0x010a
        /*2e52*/ 	.byte	0x3f
	.zero		1


	//   ....[18]....
        /*2e54*/ 	.word	0x0001b600
        /*2e58*/ 	.word	0x00000003
        /*2e5c*/ 	.word	0x00000000
        /*2e60*/ 	.short	0x010a
        /*2e62*/ 	.byte	0x3f
	.zero		1


	//   ....[19]....
        /*2e64*/ 	.word	0x0001b660
        /*2e68*/ 	.word	0x00000003
        /*2e6c*/ 	.word	0x00000000
        /*2e70*/ 	.short	0x010a
        /*2e72*/ 	.byte	0x3f
	.zero		1


	//   ....[20]....
        /*2e74*/ 	.word	0x0001b6c0
        /*2e78*/ 	.word	0x00000005
        /*2e7c*/ 	.word	0x00000000
        /*2e80*/ 	.short	0x010a
        /*2e82*/ 	.byte	0x3f
	.zero		1


	//   ....[21]....
        /*2e84*/ 	.word	0x0001b790
        /*2e88*/ 	.word	0x0000000a
        /*2e8c*/ 	.word	0x00000018
        /*2e90*/ 	.short	0x010a
        /*2e92*/ 	.byte	0x3f
	.zero		1


	//   ....[22]....
        /*2e94*/ 	.word	0x0001b860
        /*2e98*/ 	.word	0x00000005
        /*2e9c*/ 	.word	0x00000000
        /*2ea0*/ 	.short	0x010a
        /*2ea2*/ 	.byte	0x3f
	.zero		1


	//   ....[23]....
        /*2ea4*/ 	.word	0x0001b8b0
        /*2ea8*/ 	.word	0x00000007
        /*2eac*/ 	.word	0x00000000
        /*2eb0*/ 	.short	0x010a
        /*2eb2*/ 	.byte	0x3f
	.zero		1


	//----- nvinfo : EIATTR_NUM_MBARRIERS
	.align		4
.L_37:
        /*2eb4*/ 	.byte	0x03, 0x38
        /*2eb6*/ 	.short	0x0008


	//----- nvinfo : EIATTR_EXIT_INSTR_OFFSETS
	.align		4
        /*2eb8*/ 	.byte	0x04, 0x1c
        /*2eba*/ 	.short	(.L_39 - .L_38)


	//   ....[0]....
.L_38:
        /*2ebc*/ 	.word	0x00000700


	//   ....[1]....
        /*2ec0*/ 	.word	0x00001070


	//   ....[2]....
        /*2ec4*/ 	.word	0x00019f10


	//   ....[3]....
        /*2ec8*/ 	.word	0x0001a620


	//   ....[4]....
        /*2ecc*/ 	.word	0x0001b650


	//----- nvinfo : EIATTR_MAX_THREADS
	.align		4
.L_39:
        /*2ed0*/ 	.byte	0x04, 0x05
        /*2ed2*/ 	.short	(.L_41 - .L_40)
.L_40:
        /*2ed4*/ 	.word	0x00000180
        /*2ed8*/ 	.word	0x00000001
        /*2edc*/ 	.word	0x00000001


	//----- nvinfo : EIATTR_CRS_STACK_SIZE
	.align		4
.L_41:
        /*2ee0*/ 	.byte	0x04, 0x1e
        /*2ee2*/ 	.short	(.L_43 - .L_42)
.L_42:
        /*2ee4*/ 	.word	0x00000000


	//----- nvinfo : EIATTR_CBANK_PARAM_SIZE
	.align		4
.L_43:
        /*2ee8*/ 	.byte	0x03, 0x19
        /*2eea*/ 	.short	0x0470


	//----- nvinfo : EIATTR_PARAM_CBANK
	.align		4
        /*2eec*/ 	.byte	0x04, 0x0a
        /*2eee*/ 	.short	(.L_45 - .L_44)
	.align		4
.L_44:
        /*2ef0*/ 	.word	index@(.nv.constant0._ZN7cutlass13device_kernelINS_4gemm6kernel13GemmUniversalIN4cute5tupleIJiiiiEEENS1_10collective13CollectiveMmaINS1_34MainloopSm90TmaGmmaWarpSpecializedILi3ENS5_IJNS4_1CILi1EEESB_SB_EEENS1_35KernelTmaWarpSpecializedCooperativeEEENS5_IJNSA_ILi256EEESF_NSA_ILi64EEEEEENS_10bfloat16_tENS5_IJlSB_lEEESI_SJ_NS4_8TiledMMAINS4_8MMA_AtomIJNS4_4SM904GMMA28MMA_64x256x16_F32BF16BF16_SSILNSN_5MajorE0ELSP_0ELNSN_7ScaleInE1ELSQ_1EEEEEENS4_6LayoutINS5_IJNSA_ILi2EEESB_SB_EEENS5_IJSB_NSA_ILi0EEESW_EEEEENS5_IJNS4_10UnderscoreESZ_SZ_EEEEENS4_13SM90_TMA_LOADENS4_14ComposedLayoutINS4_7SwizzleILi3ELi4ELi3EEENS4_18smem_ptr_flag_bitsILi16EEENST_INS5_IJNSA_ILi8EEESG_EEENS5_IJSG_SB_EEEEEEEvNS4_8identityES12_S1C_vS1D_EENS_8epilogue10collective6detail29Sm90TmaWarpSpecializedAdapterINS1G_15DefaultEpilogueISI_SJ_SJ_NS1F_6thread17LinearCombinationISI_Li1EffLNS1K_9ScaleType4KindE0ELNS_15FloatRoundStyleE2ESI_EENS1_15EpilogueDefaultEEEEEvvEEEEvNT_6ParamsE)
        /*2ef4*/ 	.short	0x0210
        /*2ef6*/ 	.short	0x0470


	//----- nvinfo : EIATTR_SW_WAR
	.align		4
.L_45:
        /*2ef8*/ 	.byte	0x04, 0x36
        /*2efa*/ 	.short	(.L_47 - .L_46)
.L_46:
        /*2efc*/ 	.word	0x00000008
.L_47:


//--------------------- .nv.callgraph             --------------------------
	.section	.nv.callgraph,"",@"SHT_CUDA_CALLGRAPH"
	.align	4
	.sectionentsize	8
	.align		4
        /*0000*/ 	.word	0x00000000
	.align		4
        /*0004*/ 	.word	0xffffffff
	.align		4
        /*0008*/ 	.word	index@(_ZN7cutlass13device_kernelINS_4gemm6kernel13GemmUniversalIN4cute5tupleIJiiiiEEENS1_10collective13CollectiveMmaINS1_34MainloopSm90TmaGmmaWarpSpecializedILi3ENS5_IJNS4_1CILi1EEESB_SB_EEENS1_35KernelTmaWarpSpecializedCooperativeEEENS5_IJNSA_ILi256EEESF_NSA_ILi64EEEEEENS_10bfloat16_tENS5_IJlSB_lEEESI_SJ_NS4_8TiledMMAINS4_8MMA_AtomIJNS4_4SM904GMMA28MMA_64x256x16_F32BF16BF16_SSILNSN_5MajorE0ELSP_0ELNSN_7ScaleInE1ELSQ_1EEEEEENS4_6LayoutINS5_IJNSA_ILi2EEESB_SB_EEENS5_IJSB_NSA_ILi0EEESW_EEEEENS5_IJNS4_10UnderscoreESZ_SZ_EEEEENS4_13SM90_TMA_LOADENS4_14ComposedLayoutINS4_7SwizzleILi3ELi4ELi3EEENS4_18smem_ptr_flag_bitsILi16EEENST_INS5_IJNSA_ILi8EEESG_EEENS5_IJSG_SB_EEEEEEEvNS4_8identityES12_S1C_vS1D_EENS_8epilogue10collective6detail29Sm90TmaWarpSpecializedAdapterINS1G_15DefaultEpilogueISI_SJ_SJ_NS1F_6thread17LinearCombinationISI_Li1EffLNS1K_9ScaleType4KindE0ELNS_15FloatRoundStyleE2ESI_EENS1_15EpilogueDefaultEEEEEvvEEEEvNT_6ParamsE)
	.align		4
        /*000c*/ 	.word	index@(__assertfail)
	.align		4
        /*0010*/ 	.word	0x00000000
	.align		4
        /*0014*/ 	.word	0xfffffffe
	.align		4
        /*0018*/ 	.word	0x00000000
	.align		4
        /*001c*/ 	.word	0xfffffffd
	.align		4
        /*0020*/ 	.word	0x00000000
	.align		4
        /*0024*/ 	.word	0xfffffffc


//--------------------- .nv.constant4             --------------------------
	.section	.nv.constant4,"a",@progbits
	.align	8
	.align		8
.nv.constant4:
        /*0000*/ 	.dword	__assertfail
	.align		8
        /*0008*/ 	.dword	__unnamed_1
	.align		8
        /*0010*/ 	.dword	_ZN39_INTERNAL_7ea6b4b9_4_k_cu_c1d0bec0_28774cuda3std3__45__cpo5beginE
	.align		8
        /*0018*/ 	.dword	_ZN39_INTERNAL_7ea6b4b9_4_k_cu_c1d0bec0_28774cuda3std3__45__cpo3endE
	.align		8
        /*0020*/ 	.dword	_ZN39_INTERNAL_7ea6b4b9_4_k_cu_c1d0bec0_28774cuda3std3__45__cpo6cbeginE
	.align		8
        /*0028*/ 	.dword	_ZN39_INTERNAL_7ea6b4b9_4_k_cu_c1d0bec0_28774cuda3std3__45__cpo4cendE
	.align		8
        /*0030*/ 	.dword	_ZN39_INTERNAL_7ea6b4b9_4_k_cu_c1d0bec0_28774cuda3std3__441_GLOBAL__N__7ea6b4b9_4_k_cu_c1d0bec0_28776ignoreE
	.align		8
        /*0038*/ 	.dword	_ZN39_INTERNAL_7ea6b4b9_4_k_cu_c1d0bec0_28774cuda3std3__419piecewise_constructE
	.align		8
        /*0040*/ 	.dword	_ZN39_INTERNAL_7ea6b4b9_4_k_cu_c1d0bec0_28774cuda3std3__48in_placeE
	.align		8
        /*0048*/ 	.dword	_ZN39_INTERNAL_7ea6b4b9_4_k_cu_c1d0bec0_28774cuda3std6ranges3__45__cpo4swapE
	.align		8
        /*0050*/ 	.dword	_ZN39_INTERNAL_7ea6b4b9_4_k_cu_c1d0bec0_28774cuda3std6ranges3__45__cpo9iter_moveE
	.align		8
        /*0058*/ 	.dword	_ZN39_INTERNAL_7ea6b4b9_4_k_cu_c1d0bec0_28774cute7productE
	.align		8
        /*0060*/ 	.dword	_ZN39_INTERNAL_7ea6b4b9_4_k_cu_c1d0bec0_28774cute1_E
	.align		8
        /*0068*/ 	.dword	$str$22
	.align		8
        /*0070*/ 	.dword	$str$23


//--------------------- .text._ZN7cutlass13device_kernelINS_4gemm6kernel13GemmUniversalIN4cute5tupleIJiiiiEEENS1_10collective13CollectiveMmaINS1_34MainloopSm90TmaGmmaWarpSpecializedILi3ENS5_IJNS4_1CILi1EEESB_SB_EEENS1_35KernelTmaWarpSpecializedCooperativeEEENS5_IJNSA_ILi256EEESF_NSA_ILi64EEEEEENS_10bfloat16_tENS5_IJlSB_lEEESI_SJ_NS4_8TiledMMAINS4_8MMA_AtomIJNS4_4SM904GMMA28MMA_64x256x16_F32BF16BF16_SSILNSN_5MajorE0ELSP_0ELNSN_7ScaleInE1ELSQ_1EEEEEENS4_6LayoutINS5_IJNSA_ILi2EEESB_SB_EEENS5_IJSB_NSA_ILi0EEESW_EEEEENS5_IJNS4_10UnderscoreESZ_SZ_EEEEENS4_13SM90_TMA_LOADENS4_14ComposedLayoutINS4_7SwizzleILi3ELi4ELi3EEENS4_18smem_ptr_flag_bitsILi16EEENST_INS5_IJNSA_ILi8EEESG_EEENS5_IJSG_SB_EEEEEEEvNS4_8identityES12_S1C_vS1D_EENS_8epilogue10collective6detail29Sm90TmaWarpSpecializedAdapterINS1G_15DefaultEpilogueISI_SJ_SJ_NS1F_6thread17LinearCombinationISI_Li1EffLNS1K_9ScaleType4KindE0ELNS_15FloatRoundStyleE2ESI_EENS1_15EpilogueDefaultEEEEEvvEEEEvNT_6ParamsE --------------------------
	.section	.text._ZN7cutlass13device_kernelINS_4gemm6kernel13GemmUniversalIN4cute5tupleIJiiiiEEENS1_10collective13CollectiveMmaINS1_34MainloopSm90TmaGmmaWarpSpecializedILi3ENS5_IJNS4_1CILi1EEESB_SB_EEENS1_35KernelTmaWarpSpecializedCooperativeEEENS5_IJNSA_ILi256EEESF_NSA_ILi64EEEEEENS_10bfloat16_tENS5_IJlSB_lEEESI_SJ_NS4_8TiledMMAINS4_8MMA_AtomIJNS4_4SM904GMMA28MMA_64x256x16_F32BF16BF16_SSILNSN_5MajorE0ELSP_0ELNSN_7ScaleInE1ELSQ_1EEEEEENS4_6LayoutINS5_IJNSA_ILi2EEESB_SB_EEENS5_IJSB_NSA_ILi0EEESW_EEEEENS5_IJNS4_10UnderscoreESZ_SZ_EEEEENS4_13SM90_TMA_LOADENS4_14ComposedLayoutINS4_7SwizzleILi3ELi4ELi3EEENS4_18smem_ptr_flag_bitsILi16EEENST_INS5_IJNSA_ILi8EEESG_EEENS5_IJSG_SB_EEEEEEEvNS4_8identityES12_S1C_vS1D_EENS_8epilogue10collective6detail29Sm90TmaWarpSpecializedAdapterINS1G_15DefaultEpilogueISI_SJ_SJ_NS1F_6thread17LinearCombinationISI_Li1EffLNS1K_9ScaleType4KindE0ELNS_15FloatRoundStyleE2ESI_EENS1_15EpilogueDefaultEEEEEvvEEEEvNT_6ParamsE,"ax",@progbits
	.align	128
.text._ZN7cutlass13device_kernelINS_4gemm6kernel13GemmUniversalIN4cute5tupleIJiiiiEEENS1_10collective13CollectiveMmaINS1_34MainloopSm90TmaGmmaWarpSpecializedILi3ENS5_IJNS4_1CILi1EEESB_SB_EEENS1_35KernelTmaWarpSpecializedCooperativeEEENS5_IJNSA_ILi256EEESF_NSA_ILi64EEEEEENS_10bfloat16_tENS5_IJlSB_lEEESI_SJ_NS4_8TiledMMAINS4_8MMA_AtomIJNS4_4SM904GMMA28MMA_64x256x16_F32BF16BF16_SSILNSN_5MajorE0ELSP_0ELNSN_7ScaleInE1ELSQ_1EEEEEENS4_6LayoutINS5_IJNSA_ILi2EEESB_SB_EEENS5_IJSB_NSA_ILi0EEESW_EEEEENS5_IJNS4_10UnderscoreESZ_SZ_EEEEENS4_13SM90_TMA_LOADENS4_14ComposedLayoutINS4_7SwizzleILi3ELi4ELi3EEENS4_18smem_ptr_flag_bitsILi16EEENST_INS5_IJNSA_ILi8EEESG_EEENS5_IJSG_SB_EEEEEEEvNS4_8identityES12_S1C_vS1D_EENS_8epilogue10collective6detail29Sm90TmaWarpSpecializedAdapterINS1G_15DefaultEpilogueISI_SJ_SJ_NS1F_6thread17LinearCombinationISI_Li1EffLNS1K_9ScaleType4KindE0ELNS_15FloatRoundStyleE2ESI_EENS1_15EpilogueDefaultEEEEEvvEEEEvNT_6ParamsE:
        .type           _ZN7cutlass13device_kernelINS_4gemm6kernel13GemmUniversalIN4cute5tupleIJiiiiEEENS1_10collective13CollectiveMmaINS1_34MainloopSm90TmaGmmaWarpSpecializedILi3ENS5_IJNS4_1CILi1EEESB_SB_EEENS1_35KernelTmaWarpSpecializedCooperativeEEENS5_IJNSA_ILi256EEESF_NSA_ILi64EEEEEENS_10bfloat16_tENS5_IJlSB_lEEESI_SJ_NS4_8TiledMMAINS4_8MMA_AtomIJNS4_4SM904GMMA28MMA_64x256x16_F32BF16BF16_SSILNSN_5MajorE0ELSP_0ELNSN_7ScaleInE1ELSQ_1EEEEEENS4_6LayoutINS5_IJNSA_ILi2EEESB_SB_EEENS5_IJSB_NSA_ILi0EEESW_EEEEENS5_IJNS4_10UnderscoreESZ_SZ_EEEEENS4_13SM90_TMA_LOADENS4_14ComposedLayoutINS4_7SwizzleILi3ELi4ELi3EEENS4_18smem_ptr_flag_bitsILi16EEENST_INS5_IJNSA_ILi8EEESG_EEENS5_IJSG_SB_EEEEEEEvNS4_8identityES12_S1C_vS1D_EENS_8epilogue10collective6detail29Sm90TmaWarpSpecializedAdapterINS1G_15DefaultEpilogueISI_SJ_SJ_NS1F_6thread17LinearCombinationISI_Li1EffLNS1K_9ScaleType4KindE0ELNS_15FloatRoundStyleE2ESI_EENS1_15EpilogueDefaultEEEEEvvEEEEvNT_6ParamsE,@function
        .size           _ZN7cutlass13device_kernelINS_4gemm6kernel13GemmUniversalIN4cute5tupleIJiiiiEEENS1_10collective13CollectiveMmaINS1_34MainloopSm90TmaGmmaWarpSpecializedILi3ENS5_IJNS4_1CILi1EEESB_SB_EEENS1_35KernelTmaWarpSpecializedCooperativeEEENS5_IJNSA_ILi256EEESF_NSA_ILi64EEEEEENS_10bfloat16_tENS5_IJlSB_lEEESI_SJ_NS4_8TiledMMAINS4_8MMA_AtomIJNS4_4SM904GMMA28MMA_64x256x16_F32BF16BF16_SSILNSN_5MajorE0ELSP_0ELNSN_7ScaleInE1ELSQ_1EEEEEENS4_6LayoutINS5_IJNSA_ILi2EEESB_SB_EEENS5_IJSB_NSA_ILi0EEESW_EEEEENS5_IJNS4_10UnderscoreESZ_SZ_EEEEENS4_13SM90_TMA_LOADENS4_14ComposedLayoutINS4_7SwizzleILi3ELi4ELi3EEENS4_18smem_ptr_flag_bitsILi16EEENST_INS5_IJNSA_ILi8EEESG_EEENS5_IJSG_SB_EEEEEEEvNS4_8identityES12_S1C_vS1D_EENS_8epilogue10collective6detail29Sm90TmaWarpSpecializedAdapterINS1G_15DefaultEpilogueISI_SJ_SJ_NS1F_6thread17LinearCombinationISI_Li1EffLNS1K_9ScaleType4KindE0ELNS_15FloatRoundStyleE2ESI_EENS1_15EpilogueDefaultEEEEEvvEEEEvNT_6ParamsE,(.L_x_574 - _ZN7cutlass13device_kernelINS_4gemm6kernel13GemmUniversalIN4cute5tupleIJiiiiEEENS1_10collective13CollectiveMmaINS1_34MainloopSm90TmaGmmaWarpSpecializedILi3ENS5_IJNS4_1CILi1EEESB_SB_EEENS1_35KernelTmaWarpSpecializedCooperativeEEENS5_IJNSA_ILi256EEESF_NSA_ILi64EEEEEENS_10bfloat16_tENS5_IJlSB_lEEESI_SJ_NS4_8TiledMMAINS4_8MMA_AtomIJNS4_4SM904GMMA28MMA_64x256x16_F32BF16BF16_SSILNSN_5MajorE0ELSP_0ELNSN_7ScaleInE1ELSQ_1EEEEEENS4_6LayoutINS5_IJNSA_ILi2EEESB_SB_EEENS5_IJSB_NSA_ILi0EEESW_EEEEENS5_IJNS4_10UnderscoreESZ_SZ_EEEEENS4_13SM90_TMA_LOADENS4_14ComposedLayoutINS4_7SwizzleILi3ELi4ELi3EEENS4_18smem_ptr_flag_bitsILi16EEENST_INS5_IJNSA_ILi8EEESG_EEENS5_IJSG_SB_EEEEEEEvNS4_8identityES12_S1C_vS1D_EENS_8epilogue10collective6detail29Sm90TmaWarpSpecializedAdapterINS1G_15DefaultEpilogueISI_SJ_SJ_NS1F_6thread17LinearCombinationISI_Li1EffLNS1K_9ScaleType4KindE0ELNS_15FloatRoundStyleE2ESI_EENS1_15EpilogueDefaultEEEEEvvEEEEvNT_6ParamsE)
        .other          _ZN7cutlass13device_kernelINS_4gemm6kernel13GemmUniversalIN4cute5tupleIJiiiiEEENS1_10collective13CollectiveMmaINS1_34MainloopSm90TmaGmmaWarpSpecializedILi3ENS5_IJNS4_1CILi1EEESB_SB_EEENS1_35KernelTmaWarpSpecializedCooperativeEEENS5_IJNSA_ILi256EEESF_NSA_ILi64EEEEEENS_10bfloat16_tENS5_IJlSB_lEEESI_SJ_NS4_8TiledMMAINS4_8MMA_AtomIJNS4_4SM904GMMA28MMA_64x256x16_F32BF16BF16_SSILNSN_5MajorE0ELSP_0ELNSN_7ScaleInE1ELSQ_1EEEEEENS4_6LayoutINS5_IJNSA_ILi2EEESB_SB_EEENS5_IJSB_NSA_ILi0EEESW_EEEEENS5_IJNS4_10UnderscoreESZ_SZ_EEEEENS4_13SM90_TMA_LOADENS4_14ComposedLayoutINS4_7SwizzleILi3ELi4ELi3EEENS4_18smem_ptr_flag_bitsILi16EEENST_INS5_IJNSA_ILi8EEESG_EEENS5_IJSG_SB_EEEEEEEvNS4_8identityES12_S1C_vS1D_EENS_8epilogue10collective6detail29Sm90TmaWarpSpecializedAdapterINS1G_15DefaultEpilogueISI_SJ_SJ_NS1F_6thread17LinearCombinationISI_Li1EffLNS1K_9ScaleType4KindE0ELNS_15FloatRoundStyleE2ESI_EENS1_15EpilogueDefaultEEEEEvvEEEEvNT_6ParamsE,@"STO_CUDA_ENTRY STV_DEFAULT"
_ZN7cutlass13device_kernelINS_4gemm6kernel13GemmUniversalIN4cute5tupleIJiiiiEEENS1_10collective13CollectiveMmaINS1_34MainloopSm90TmaGmmaWarpSpecializedILi3ENS5_IJNS4_1CILi1EEESB_SB_EEENS1_35KernelTmaWarpSpecializedCooperativeEEENS5_IJNSA_ILi256EEESF_NSA_ILi64EEEEEENS_10bfloat16_tENS5_IJlSB_lEEESI_SJ_NS4_8TiledMMAINS4_8MMA_AtomIJNS4_4SM904GMMA28MMA_64x256x16_F32BF16BF16_SSILNSN_5MajorE0ELSP_0ELNSN_7ScaleInE1ELSQ_1EEEEEENS4_6LayoutINS5_IJNSA_ILi2EEESB_SB_EEENS5_IJSB_NSA_ILi0EEESW_EEEEENS5_IJNS4_10UnderscoreESZ_SZ_EEEEENS4_13SM90_TMA_LOADENS4_14ComposedLayoutINS4_7SwizzleILi3ELi4ELi3EEENS4_18smem_ptr_flag_bitsILi16EEENST_INS5_IJNSA_ILi8EEESG_EEENS5_IJSG_SB_EEEEEEEvNS4_8identityES12_S1C_vS1D_EENS_8epilogue10collective6detail29Sm90TmaWarpSpecializedAdapterINS1G_15DefaultEpilogueISI_SJ_SJ_NS1F_6thread17LinearCombinationISI_Li1EffLNS1K_9ScaleType4KindE0ELNS_15FloatRoundStyleE2ESI_EENS1_15EpilogueDefaultEEEEEvvEEEEvNT_6ParamsE:
[----:B------:R-:W0:Y:S02]  /*0000*/  LDC R1, c[0x0][0x28] ;  /* 0x00000a00ff017b82 */ /* 0x000e240000000800 */
[----:B0-----:R-:W-:Y:S01]  /*0010*/  VIADD R1, R1, 0xfffff878 ;  /* 0xfffff87801017836 */ /* 0x001fe20000000000 */
[----:B------:R-:W0:Y:S01]  /*0020*/  S2R R2, SR_TID.X ;  /* 0x0000000000027919 */ /* 0x000e220000002100 */
[----:B------:R-:W-:Y:S01]  /*0030*/  ELECT P0, URZ, PT ;  /* 0x00000000003f782f */ /* 0x000fe20003800000 */
[----:B------:R-:W-:Y:S01]  /*0040*/  BSSY B0, `(.L_x_0) ;  /* 0x0000015000007945 */ /* 0x000fe20003800000 */
[--C-:B0-----:R-:W-:Y:S02]  /*0050*/  SHF.R.U32.HI R0, RZ, 0x5, R2.reuse ;  /* 0x00000005ff007819 */ /* 0x101fe40000011602 */
[----:B------:R-:W-:-:S03]  /*0060*/  SHF.R.U32.HI R160, RZ, 0x7, R2 ;  /* 0x00000007ffa07819 */ /* 0x000fc60000011602 */
[----:B------:R-:W0:Y:S04]  /*0070*/  SHFL.IDX PT, R3, R0, RZ, 0x1f ;  /* 0x00001fff00037589 */ /* 0x000e2800000e0000 */
[----:B------:R-:W1:Y:S01]  /*0080*/  SHFL.IDX PT, R2, R160, RZ, 0x1f ;  /* 0x00001fffa0027589 */ /* 0x000e6200000e0000 */
[----:B0-----:R-:W-:Y:S02]  /*0090*/  R2UR UR10, R3 ;  /* 0x00000000030a72ca */ /* 0x001fe400000e0000 */
[----:B-1----:R-:W-:-:S11]  /*00a0*/  R2UR UR5, R2 ;  /* 0x00000000020572ca */ /* 0x002fd600000e0000 */
[----:B------:R-:W-:Y:S02]  /*00b0*/  USHF.R.S32.HI UR4, URZ, 0x1f, UR10 ;  /* 0x0000001f3f047899 */ /* 0x000fe4000801140a */
[----:B------:R-:W-:Y:S02]  /*00c0*/  ISETP.NE.OR P0, PT, RZ, UR10, !P0 ;  /* 0x0000000aff007c0c */ /* 0x000fe4000c705670 */
[----:B------:R-:W-:-:S04]  /*00d0*/  ULEA.HI UR4, UR4, UR10, URZ, 0x2 ;  /* 0x0000000a04047291 */ /* 0x000fc8000f8f103f */
[----:B------:R-:W-:-:S04]  /*00e0*/  ULOP3.LUT UR4, UR4, 0xfffffffc, URZ, 0xc0, !UPT ;  /* 0xfffffffc04047892 */ /* 0x000fc8000f8ec03f */
[----:B------:R-:W-:-:S03]  /*00f0*/  UIADD3 UR10, UR10, -UR4, URZ ;  /* 0x800000040a0a7290 */ /* 0x000fc6000fffe03f */
[----:B------:R-:W-:Y:S09]  /*0100*/  @P0 BRA `(.L_x_1) ;  /* 0x0000000000200947 */ /* 0x000ff20003800000 */
[----:B------:R-:W-:Y:S02]  /*0110*/  ULDC.64 UR6, c[0x0][0x198] ;  /* 0x0000660000067ab9 */ /* 0x000fe40000000a00 */
[----:B------:R-:W-:Y:S02]  /*0120*/  UIADD3 UR8, UP0, UR6, 0xf0, URZ ;  /* 0x000000f006087890 */ /* 0x000fe4000ff1e03f */
[----:B------:R-:W-:Y:S02]  /*0130*/  UIADD3 UR6, UP1, UR6, 0x1f0, URZ ;  /* 0x000001f006067890 */ /* 0x000fe4000ff3e03f */
[----:B------:R-:W-:Y:S02]  /*0140*/  UIADD3.X UR9, URZ, UR7, URZ, UP0, !UPT ;  /* 0x000000073f097290 */ /* 0x000fe400087fe43f */
[----:B------:R-:W-:-:S07]  /*0150*/  UIADD3.X UR7, URZ, UR7, URZ, UP1, !UPT ;  /* 0x000000073f077290 */ /* 0x000fce0008ffe43f */
[----:B------:R0:W-:Y:S02]  /*0160*/  UTMACCTL.PF [UR8] ;  /* 0x00000000080079b9 */ /* 0x0001e40008040000 */
[----:B------:R0:W-:Y:S02]  /*0170*/  UTMACCTL.PF [UR6] ;  /* 0x00000000060079b9 */ /* 0x0001e40008040000 */
[----:B0-----:R-:W-:Y:S01]  /*0180*/  NOP ;  /* 0x0000000000007918 */ /* 0x001fe20000000000 */
.L_x_1:
[----:B------:R-:W-:Y:S05]  /*0190*/  BSYNC B0 ;  /* 0x0000000000007941 */ /* 0x000fea0003800000 */
.L_x_0:
[----:B------:R-:W0:Y:S01]  /*01a0*/  SHFL.IDX PT, R2, R0, RZ, 0x1f ;  /* 0x00001fff00027589 */ /* 0x000e2200000e0000 */
[----:B------:R-:W-:Y:S01]  /*01b0*/  UISETP.NE.AND UP0, UPT, UR10, 0x3, UPT ;  /* 0x000000030a00788c */ /* 0x000fe2000bf05270 */
[----:B------:R-:W-:Y:S01]  /*01c0*/  ISETP.NE.AND P1, PT, RZ, UR5, PT ;  /* 0x00000005ff007c0c */ /* 0x000fe2000bf25270 */
[----:B------:R-:W-:Y:S02]  /*01d0*/  UIADD3 UR18, UR5, -0x1, URZ ;  /* 0xffffffff05127890 */ /* 0x000fe4000fffe03f */
[----:B------:R-:W-:Y:S02]  /*01e0*/  UISETP.EQ.OR UP0, UPT, UR10, URZ, !UP0 ;  /* 0x0000003f0a00728c */ /* 0x000fe4000c702670 */
[----:B------:R-:W-:Y:S02]  /*01f0*/  UISETP.GE.U32.AND UP1, UPT, UR18, 0x2, UPT ;  /* 0x000000021200788c */ /* 0x000fe4000bf26070 */
[----:B------:R-:W-:-:S04]  /*0200*/  UISETP.EQ.AND UP0, UPT, UR5, URZ, UP0 ;  /* 0x0000003f0500728c */ /* 0x000fc80008702270 */
[----:B------:R-:W-:-:S04]  /*0210*/  USEL UR40, URZ, 0x1, !UP0 ;  /* 0x000000013f287887 */ /* 0x000fc8000c000000 */
[----:B------:R-:W-:Y:S01]  /*0220*/  USEL UR40, UR40, 0x2, UP1 ;  /* 0x0000000228287887 */ /* 0x000fe20008800000 */
[----:B0-----:R-:W-:-:S13]  /*0230*/  ISETP.NE.AND P0, PT, R2, RZ, PT ;  /* 0x000000ff0200720c */ /* 0x001fda0003f05270 */
[----:B------:R-:W-:Y:S05]  /*0240*/  @P0 BRA `(.L_x_2) ;  /* 0x0000000000500947 */ /* 0x000fea0003800000 */
[----:B------:R-:W0:Y:S01]  /*0250*/  S2UR UR8, SR_CgaCtaId ;  /* 0x00000000000879c3 */ /* 0x000e220000008800 */
[----:B------:R-:W-:Y:S01]  /*0260*/  UMOV UR4, 0x400 ;  /* 0x0000040000047882 */ /* 0x000fe20000000000 */
[----:B------:R-:W-:Y:S01]  /*0270*/  UMOV UR5, 0x1 ;  /* 0x0000000100057882 */ /* 0x000fe20000000000 */
[----:B------:R-:W-:Y:S01]  /*0280*/  UMOV UR6, 0x100 ;  /* 0x0000010000067882 */ /* 0x000fe20000000000 */
[----:B------:R-:W-:Y:S01]  /*0290*/  ELECT P0, URZ, PT ;  /* 0x00000000003f782f */ /* 0x000fe20003800000 */
[----:B------:R-:W-:-:S04]  /*02a0*/  UIADD3 UR6, -UR6, 0x100000, URZ ;  /* 0x0010000006067890 */ /* 0x000fc8000fffe13f */
[----:B------:R-:W-:Y:S02]  /*02b0*/  USHF.L.U32 UR7, UR6, 0xb, URZ ;  /* 0x0000000b06077899 */ /* 0x000fe4000800063f */
[----:B------:R-:W-:Y:S02]  /*02c0*/  USHF.L.U32 UR6, UR6, 0x1, URZ ;  /* 0x0000000106067899 */ /* 0x000fe4000800063f */
[----:B0-----:R-:W-:Y:S02]  /*02d0*/  ULEA UR8, UR8, UR4, 0x18 ;  /* 0x0000000408087291 */ /* 0x001fe4000f8ec03f */
[----:B------:R-:W-:-:S04]  /*02e0*/  UIADD3 UR4, -UR5, 0x100000, URZ ;  /* 0x0010000005047890 */ /* 0x000fc8000fffe13f */
[----:B------:R-:W-:Y:S02]  /*02f0*/  USHF.L.U32 UR5, UR4, 0xb, URZ ;  /* 0x0000000b04057899 */ /* 0x000fe4000800063f */
[----:B------:R-:W-:Y:S01]  /*0300*/  USHF.L.U32 UR4, UR4, 0x1, URZ ;  /* 0x0000000104047899 */ /* 0x000fe2000800063f */
[----:B------:R-:W0:Y:S11]  /*0310*/  FENCE.VIEW.ASYNC.S ;  /* 0x00000000000073c6 */ /* 0x000e360000000000 */
[----:B0-----:R0:W1:Y:S01]  /*0320*/  SYNCS.EXCH.64 URZ, [UR8], UR4 ;  /* 0x00000004083f75b2 */ /* 0x0010620008000100 */
[----:B------:R0:W2:Y:S01]  /*0330*/  SYNCS.EXCH.64 URZ, [UR8+0x18], UR6 ;  /* 0x00001806083f75b2 */ /* 0x0000a20008000100 */
[----:B------:R0:W3:Y:S01]  /*0340*/  SYNCS.EXCH.64 URZ, [UR8+0x8], UR4 ;  /* 0x00000804083f75b2 */ /* 0x0000e20008000100 */
[----:B------:R0:W4:Y:S01]  /*0350*/  SYNCS.EXCH.64 URZ, [UR8+0x20], UR6 ;  /* 0x00002006083f75b2 */ /* 0x0001220008000100 */
[----:B------:R0:W0:Y:S01]  /*0360*/  SYNCS.EXCH.64 URZ, [UR8+0x10], UR4 ;  /* 0x00001004083f75b2 */ /* 0x0000220008000100 */
[----:B------:R0:W0:Y:S01]  /*0370*/  SYNCS.EXCH.64 URZ, [UR8+0x28], UR6 ;  /* 0x00002806083f75b2 */ /* 0x0000220008000100 */
[----:B------:R-:W-:Y:S01]  /*0380*/  NOP ;  /* 0x0000000000007918 */ /* 0x000fe20000000000 */
.L_x_2:
[----:B------:R-:W5:Y:S01]  /*0390*/  SHFL.IDX PT, R0, R0, RZ, 0x1f ;  /* 0x00001fff00007589 */ /* 0x000f6200000e0000 */
[----:B------:R-:W-:Y:S01]  /*03a0*/  ELECT P0, URZ, PT ;  /* 0x00000000003f782f */ /* 0x000fe20003800000 */
[----:B------:R-:W1:Y:S01]  /*03b0*/  S2UR UR17, SR_CTAID.Y ;  /* 0x00000000001179c3 */ /* 0x000e620000002600 */
[----:B0-----:R-:W-:Y:S01]  /*03c0*/  ULDC UR5, c[0x0][0x65c] ;  /* 0x0001970000057ab9 */ /* 0x001fe20000000800 */
[----:B------:R-:W-:Y:S01]  /*03d0*/  UMOV UR12, 0x20 ;  /* 0x00000020000c7882 */ /* 0x000fe20000000000 */
[----:B------:R-:W-:Y:S01]  /*03e0*/  UISETP.NE.AND UP2, UPT, UR5, 0x1, UPT ;  /* 0x000000010500788c */ /* 0x000fe2000bf45270 */
[----:B------:R-:W-:Y:S01]  /*03f0*/  NOP ;  /* 0x0000000000007918 */ /* 0x000fe20000000000 */
[----:B------:R-:W-:Y:S02]  /*0400*/  NOP ;  /* 0x0000000000007918 */ /* 0x000fe40000000000 */
[----:B------:R-:W-:Y:S01]  /*0410*/  UP2UR UR45, UPR, URZ, 0x4 ;  /* 0x000000043f2d7883 */ /* 0x000fe20008000000 */
[----:B------:R-:W0:Y:S01]  /*0420*/  S2UR UR4, SR_CTAID.X ;  /* 0x00000000000479c3 */ /* 0x000e220000002500 */
[----:B------:R-:W-:-:S02]  /*0430*/  PLOP3.LUT P2, PT, PT, PT, UP2, 0x80, 0x0 ;  /* 0x000000000000781c */ /* 0x000fc40003f4f028 */
[----:B------:R-:W-:Y:S02]  /*0440*/  PLOP3.LUT P4, PT, PT, PT, UP2, 0x80, 0x0 ;  /* 0x000000000000781c */ /* 0x000fe40003f8f028 */
[----:B------:R-:W-:Y:S01]  /*0450*/  PLOP3.LUT P3, PT, PT, PT, UP2, 0x80, 0x0 ;  /* 0x000000000000781c */ /* 0x000fe20003f6f028 */
[----:B------:R-:W-:Y:S01]  /*0460*/  @UP2 ULDC UR14, c[0x0][0x10] ;  /* 0x00000400000e2ab9 */ /* 0x000fe20000000800 */
[----:B------:R-:W-:Y:S01]  /*0470*/  @UP2 UMOV UR9, URZ ;  /* 0x0000003f00092c82 */ /* 0x000fe20008000000 */
[----:B------:R-:W-:Y:S01]  /*0480*/  @!UP2 ULDC UR11, c[0x0][0xc] ;  /* 0x00000300000baab9 */ /* 0x000fe20000000800 */
[----:B-----5:R-:W-:Y:S01]  /*0490*/  ISETP.NE.OR P0, PT, R0, RZ, !P0 ;  /* 0x000000ff0000720c */ /* 0x020fe20004705670 */
[----:B-1----:R-:W-:Y:S02]  /*04a0*/  @UP2 UMOV UR7, UR17 ;  /* 0x0000001100072c82 */ /* 0x002fe40008000000 */
[----:B------:R-:W-:Y:S01]  /*04b0*/  @UP2 UMOV UR8, UR7 ;  /* 0x0000000700082c82 */ /* 0x000fe20008000000 */
[----:B------:R-:W-:Y:S01]  /*04c0*/  @!UP2 UMOV UR7, UR17 ;  /* 0x000000110007ac82 */ /* 0x000fe20008000000 */
[----:B0-----:R-:W-:-:S08]  /*04d0*/  @UP2 UIMAD.WIDE.U32 UR14, UR4, UR14, UR8 ;  /* 0x0000000e040e22a5 */ /* 0x001fd0000f8e0008 */
[----:B------:R-:W-:Y:S01]  /*04e0*/  VOTEU.ALL UP0, P0 ;  /* 0x00000000003f7886 */ /* 0x000fe20000000000 */
[----:B------:R-:W-:Y:S01]  /*04f0*/  VOTEU.ALL UP1, P0 ;  /* 0x00000000003f7886 */ /* 0x000fe20000020000 */
[----:B------:R-:W-:-:S03]  /*0500*/  IMAD.U32 R2, RZ, RZ, UR14 ;  /* 0x0000000eff027e24 */ /* 0x000fc6000f8e00ff */
[----:B------:R-:W0:Y:S01]  /*0510*/  @!UP0 S2UR UR6, SR_CgaCtaId ;  /* 0x00000000000689c3 */ /* 0x000e220000008800 */
[----:B------:R-:W-:Y:S01]  /*0520*/  @!UP0 UMOV UR5, 0x400 ;  /* 0x0000040000058882 */ /* 0x000fe20000000000 */
[----:B------:R-:W-:-:S04]  /*0530*/  @!UP0 UIADD3 UR12, -UR12, 0x100000, URZ ;  /* 0x001000000c0c8890 */ /* 0x000fc8000fffe13f */
[----:B------:R-:W-:Y:S02]  /*0540*/  @!UP0 USHF.L.U32 UR13, UR12, 0xb, URZ ;  /* 0x0000000b0c0d8899 */ /* 0x000fe4000800063f */
[----:B------:R-:W-:Y:S01]  /*0550*/  @!UP0 USHF.L.U32 UR12, UR12, 0x1, URZ ;  /* 0x000000010c0c8899 */ /* 0x000fe2000800063f */
[----:B------:R-:W-:Y:S01]  /*0560*/  IMAD.U32 R3, RZ, RZ, UR15 ;  /* 0x0000000fff037e24 */ /* 0x000fe2000f8e00ff */
[----:B0-----:R-:W-:Y:S01]  /*0570*/  @!UP0 ULEA UR16, UR6, UR5, 0x18 ;  /* 0x0000000506108291 */ /* 0x001fe2000f8ec03f */
[----:B------:R-:W-:Y:S01]  /*0580*/  VOTEU.ALL UP0, P0 ;  /* 0x00000000003f7886 */ /* 0x000fe20000000000 */
[----:B------:R-:W-:Y:S01]  /*0590*/  PLOP3.LUT P0, PT, PT, PT, UP2, 0x80, 0x0 ;  /* 0x000000000000781c */ /* 0x000fe20003f0f028 */
[----:B------:R-:W-:Y:S01]  /*05a0*/  UMOV UR5, URZ ;  /* 0x0000003f00057c82 */ /* 0x000fe20008000000 */
[----:B------:R-:W-:Y:S01]  /*05b0*/  @UP2 UMOV UR6, URZ ;  /* 0x0000003f00062c82 */ /* 0x000fe20008000000 */
[----:B------:R-:W-:Y:S02]  /*05c0*/  @!UP2 UIMAD.WIDE.U32 UR8, UR11, UR7, UR4 ;  /* 0x000000070b08a2a5 */ /* 0x000fe4000f8e0004 */
[----:B------:R-:W-:-:S04]  /*05d0*/  @UP2 UIADD3 UR6, UR15, UR6, URZ ;  /* 0x000000060f062290 */ /* 0x000fc8000fffe03f */
[----:B------:R-:W-:Y:S01]  /*05e0*/  IMAD.U32 R5, RZ, RZ, UR9 ;  /* 0x00000009ff057e24 */ /* 0x000fe2000f8e00ff */
[----:B------:R-:W0:Y:S02]  /*05f0*/  FENCE.VIEW.ASYNC.S ;  /* 0x00000000000073c6 */ /* 0x000e240000000000 */
[----:B0-----:R0:W2:Y:S01]  /*0600*/  @!UP0 SYNCS.EXCH.64 URZ, [UR16+0x40], UR12 ;  /* 0x0000400c103f85b2 */ /* 0x0010a20008000100 */
[----:B------:R-:W-:Y:S01]  /*0610*/  @P2 MOV R6, UR6 ;  /* 0x0000000600062c02 */ /* 0x000fe20008000f00 */
[----:B------:R-:W-:Y:S02]  /*0620*/  IMAD.U32 R3, RZ, RZ, UR9 ;  /* 0x00000009ff037e24 */ /* 0x000fe4000f8e00ff */
[----:B------:R-:W-:Y:S02]  /*0630*/  @P0 IMAD.MOV.U32 R7, RZ, RZ, R2 ;  /* 0x000000ffff070224 */ /* 0x000fe400078e0002 */
[----:B------:R-:W-:Y:S02]  /*0640*/  IMAD.U32 R2, RZ, RZ, UR8 ;  /* 0x00000008ff027e24 */ /* 0x000fe4000f8e00ff */
[----:B------:R-:W-:-:S02]  /*0650*/  @!P4 IMAD.MOV.U32 R6, RZ, RZ, R5 ;  /* 0x000000ffff06c224 */ /* 0x000fc400078e0005 */
[----:B------:R-:W-:Y:S01]  /*0660*/  IMAD.U32 R4, RZ, RZ, UR8 ;  /* 0x00000008ff047e24 */ /* 0x000fe2000f8e00ff */
[----:B------:R-:W-:Y:S02]  /*0670*/  @!P3 MOV R7, R2 ;  /* 0x000000020007b202 */ /* 0x000fe40000000f00 */
[----:B------:R0:W-:Y:S01]  /*0680*/  STL [R1+0x200], R6 ;  /* 0x0002000601007387 */ /* 0x0001e20000100800 */
[----:B------:R0:W2:Y:S03]  /*0690*/  @!UP1 SYNCS.EXCH.64 URZ, [UR16+0x48], UR12 ;  /* 0x0000480c103f95b2 */ /* 0x0000a60008000100 */
[----:B------:R0:W-:Y:S01]  /*06a0*/  STL [R1+0x204], R7 ;  /* 0x0002040701007387 */ /* 0x0001e20000100800 */
[----:B------:R-:W-:Y:S01]  /*06b0*/  NOP ;  /* 0x0000000000007918 */ /* 0x000fe20000000000 */
[----:B--234-:R-:W-:Y:S06]  /*06c0*/  BAR.SYNC.DEFER_BLOCKING 0x0 ;  /* 0x0000000000007b1d */ /* 0x01cfec0000010000 */
[----:B------:R-:W-:Y:S05]  /*06d0*/  @!P1 BRA `(.L_x_3) ;  /* 0x0000019800109947 */ /* 0x000fea0003800000 */
[----:B------:R-:W-:-:S06]  /*06e0*/  UISETP.GT.U32.AND UP0, UPT, UR18, 0x1, UPT ;  /* 0x000000011200788c */ /* 0x000fcc000bf04070 */
[----:B------:R-:W-:-:S13]  /*06f0*/  PLOP3.LUT P0, PT, PT, PT, UP0, 0x80, 0x0 ;  /* 0x000000000000781c */ /* 0x000fda0003f0f008 */
[----:B0-----:R-:W-:Y:S05]  /*0700*/  @P0 EXIT ;  /* 0x000000000000094d */ /* 0x001fea0003800000 */
[----:B------:R-:W-:Y:S01]  /*0710*/  ULDC.64 UR8, c[0x0][0x650] ;  /* 0x0001940000087ab9 */ /* 0x000fe20000000a00 */
[----:B------:R-:W-:Y:S01]  /*0720*/  UMOV UR41, 0xffffffff ;  /* 0xffffffff00297882 */ /* 0x000fe20000000000 */
[----:B------:R-:W-:Y:S01]  /*0730*/  ISETP.GE.U32.AND P0, PT, R7, UR8, PT ;  /* 0x0000000807007c0c */ /* 0x000fe2000bf06070 */
[----:B------:R-:W-:Y:S01]  /*0740*/  UMOV UR42, 0xffffffff ;  /* 0xffffffff002a7882 */ /* 0x000fe20000000000 */
[----:B------:R-:W-:Y:S01]  /*0750*/  UMOV UR43, 0xffffffff ;  /* 0xffffffff002b7882 */ /* 0x000fe20000000000 */
[----:B------:R-:W-:Y:S02]  /*0760*/  PRMT R0, RZ, 0x7610, R0 ;  /* 0x00007610ff007816 */ /* 0x000fe40000000000 */
[----:B------:R-:W-:-:S13]  /*0770*/  ISETP.GE.U32.AND.EX P0, PT, R6, UR9, PT, P0 ;  /* 0x0000000906007c0c */ /* 0x000fda000bf06100 */
[----:B------:R-:W-:Y:S05]  /*0780*/  @P0 BRA `(.L_x_4) ;  /* 0x0000000400800947 */ /* 0x000fea0003800000 */
[----:B------:R-:W-:Y:S01]  /*0790*/  I2FP.F32.U32 R0, UR4 ;  /* 0x0000000400007c45 */ /* 0x000fe20008201000 */
[----:B------:R-:W-:Y:S01]  /*07a0*/  ULDC.64 UR16, c[0x0][0x628] ;  /* 0x00018a0000107ab9 */ /* 0x000fe20000000a00 */
[----:B------:R-:W-:Y:S01]  /*07b0*/  ULDC UR6, c[0x0][0x150] ;  /* 0x0000540000067ab9 */ /* 0x000fe20000000800 */
[----:B------:R-:W-:Y:S01]  /*07c0*/  ISETP.NE.U32.AND P0, PT, RZ, UR16, PT ;  /* 0x00000010ff007c0c */ /* 0x000fe2000bf05070 */
[----:B------:R-:W-:Y:S01]  /*07d0*/  ULDC UR15, c[0x0][0x630] ;  /* 0x00018c00000f7ab9 */ /* 0x000fe20000000800 */
[----:B------:R-:W-:Y:S01]  /*07e0*/  FMUL R0, R0, UR6 ;  /* 0x0000000600007c20 */ /* 0x000fe20008400000 */
[----:B------:R-:W-:Y:S01]  /*07f0*/  R2UR UR18, R7 ;  /* 0x00000000071272ca */ /* 0x000fe200000e0000 */
[----:B------:R-:W-:Y:S01]  /*0800*/  ULDC UR20, c[0x0][0x154] ;  /* 0x0000550000147ab9 */ /* 0x000fe20000000800 */
[----:B------:R-:W-:Y:S01]  /*0810*/  ISETP.NE.AND.EX P0, PT, RZ, UR17, PT, P0 ;  /* 0x00000011ff007c0c */ /* 0x000fe2000bf05300 */
[----:B------:R0:W1:Y:S01]  /*0820*/  F2I.U32.TRUNC.NTZ R2, R0 ;  /* 0x0000000000027305 */ /* 0x000062000020f000 */
[----:B------:R-:W-:-:S02]  /*0830*/  R2UR UR19, R6 ;  /* 0x00000000061372ca */ /* 0x000fc400000e0000 */
[----:B------:R-:W-:Y:S02]  /*0840*/  R2UR UR8, R7 ;  /* 0x00000000070872ca */ /* 0x000fe400000e0000 */
[----:B------:R-:W-:-:S07]  /*0850*/  R2UR UR9, R6 ;  /* 0x00000000060972ca */ /* 0x000fce00000e0000 */
[----:B0-----:R-:W-:Y:S08]  /*0860*/  @!P0 BRA `(.L_x_5) ;  /* 0x0000000000308947 */ /* 0x001ff00003800000 */
[----:B------:R-:W-:Y:S01]  /*0870*/  R2UR UR8, R7 ;  /* 0x00000000070872ca */ /* 0x000fe200000e0000 */
[----:B------:R-:W-:Y:S01]  /*0880*/  ULDC UR6, c[0x0][0x634] ;  /* 0x00018d0000067ab9 */ /* 0x000fe20000000800 */
[----:B------:R-:W-:-:S11]  /*0890*/  R2UR UR14, R6 ;  /* 0x00000000060e72ca */ /* 0x000fd600000e0000 */
[----:B------:R-:W-:-:S04]  /*08a0*/  UIADD3 UR6, UP0, UR8, UR6, URZ ;  /* 0x0000000608067290 */ /* 0x000fc8000ff1e03f */
[----:B------:R-:W-:-:S04]  /*08b0*/  UIADD3.X UR14, URZ, UR14, URZ, UP0, !UPT ;  /* 0x0000000e3f0e7290 */ /* 0x000fc800087fe43f */
[----:B------:R-:W-:-:S04]  /*08c0*/  UIMAD.WIDE.U32 UR8, UR14, UR16, URZ ;  /* 0x000000100e0872a5 */ /* 0x000fc8000f8e003f */
[----:B------:R-:W-:Y:S02]  /*08d0*/  UIMAD.WIDE.U32 UR10, UP0, UR6, UR17, UR8 ;  /* 0x00000011060a72a5 */ /* 0x000fe4000f800008 */
[----:B------:R-:W-:Y:S02]  /*08e0*/  UIMAD.WIDE.U32 UR8, UR6, UR16, URZ ;  /* 0x00000010060872a5 */ /* 0x000fe4000f8e003f */
[----:B------:R-:W-:Y:S02]  /*08f0*/  UIADD3.X UR13, URZ, URZ, URZ, UP0, !UPT ;  /* 0x0000003f3f0d7290 */ /* 0x000fe400087fe43f */
[----:B------:R-:W-:Y:S01]  /*0900*/  UIADD3 URZ, UP0, UR9, UR10, URZ ;  /* 0x0000000a093f7290 */ /* 0x000fe2000ff1e03f */
[----:B------:R-:W-:-:S03]  /*0910*/  UMOV UR12, UR11 ;  /* 0x0000000b000c7c82 */ /* 0x000fc60008000000 */
[----:B------:R-:W-:-:S12]  /*0920*/  UIMAD.WIDE.U32.X UR8, UR14, UR17, UR12, UP0 ;  /* 0x000000110e0872a5 */ /* 0x000fd800080e040c */
.L_x_5:
[----:B------:R-:W-:Y:S01]  /*0930*/  USHF.R.U64 UR43, UR8, UR15, UR9 ;  /* 0x0000000f082b7299 */ /* 0x000fe20008001209 */
[----:B------:R-:W-:Y:S01]  /*0940*/  I2FP.F32.U32 R0, UR7 ;  /* 0x0000000700007c45 */ /* 0x000fe20008201000 */
[----:B------:R-:W-:Y:S01]  /*0950*/  USHF.R.U32.HI UR5, URZ, UR15, UR9 ;  /* 0x0000000f3f057299 */ /* 0x000fe20008011609 */
[----:B-1----:R-:W-:Y:S01]  /*0960*/  R2UR UR12, R2 ;  /* 0x00000000020c72ca */ /* 0x002fe200000e0000 */
[----:B------:R-:W-:Y:S02]  /*0970*/  UIADD3 UR6, UP0, URZ, -UR43, URZ ;  /* 0x8000002b3f067290 */ /* 0x000fe4000ff1e03f */
[----:B------:R-:W-:Y:S01]  /*0980*/  FMUL R0, R0, UR20 ;  /* 0x0000001400007c20 */ /* 0x000fe20008400000 */
[----:B------:R-:W-:Y:S01]  /*0990*/  ULDC.64 UR8, c[0x0][0x620] ;  /* 0x0001880000087ab9 */ /* 0x000fe20000000a00 */
[----:B------:R-:W-:Y:S01]  /*09a0*/  UIADD3.X UR5, URZ, ~UR5, URZ, UP0, !UPT ;  /* 0x800000053f057290 */ /* 0x000fe200087fe43f */
[----:B------:R-:W-:Y:S01]  /*09b0*/  UMOV UR10, UR18 ;  /* 0x00000012000a7c82 */ /* 0x000fe20008000000 */
[----:B------:R-:W-:-:S02]  /*09c0*/  UMOV UR11, UR19 ;  /* 0x00000013000b7c82 */ /* 0x000fc40008000000 */
[----:B------:R-:W-:Y:S01]  /*09d0*/  UIMAD UR5, UR5, UR8, URZ ;  /* 0x00000008050572a4 */ /* 0x000fe2000f8e023f */
[----:B------:R-:W0:Y:S01]  /*09e0*/  F2I.U32.TRUNC.NTZ R0, R0 ;  /* 0x0000000000007305 */ /* 0x000e22000020f000 */
[----:B------:R-:W-:Y:S02]  /*09f0*/  UIMAD.WIDE.U32 UR10, UR6, UR8, UR10 ;  /* 0x00000008060a72a5 */ /* 0x000fe4000f8e000a */
[----:B------:R-:W-:Y:S01]  /*0a00*/  UIMAD UR6, UR6, UR9, UR5 ;  /* 0x00000009060672a4 */ /* 0x000fe2000f8e0205 */
[----:B------:R-:W-:Y:S01]  /*0a10*/  ULDC UR21, c[0x0][0x658] ;  /* 0x0001960000157ab9 */ /* 0x000fe20000000800 */
[----:B------:R-:W-:Y:S02]  /*0a20*/  UMOV UR19, 0xffffffff ;  /* 0xffffffff00137882 */ /* 0x000fe40000000000 */
[----:B------:R-:W-:Y:S01]  /*0a30*/  UIADD3 UR6, UR11, UR6, URZ ;  /* 0x000000060b067290 */ /* 0x000fe2000fffe03f */
[----:B------:R-:W-:Y:S01]  /*0a40*/  ULDC UR15, c[0x0][0x618] ;  /* 0x00018600000f7ab9 */ /* 0x000fe20000000800 */
[----:B------:R-:W-:Y:S01]  /*0a50*/  ULDC.64 UR8, c[0x0][0x640] ;  /* 0x0001900000087ab9 */ /* 0x000fe20000000a00 */
[----:B------:R-:W-:Y:S01]  /*0a60*/  USHF.L.U32 UR11, UR19, UR21, URZ ;  /* 0x00000015130b7299 */ /* 0x000fe2000800063f */
[----:B------:R-:W-:Y:S01]  /*0a70*/  ISETP.NE.U32.AND P0, PT, RZ, UR8, PT ;  /* 0x00000008ff007c0c */ /* 0x000fe2000bf05070 */
[----:B------:R-:W-:-:S02]  /*0a80*/  USHF.R.U64 UR19, UR10, UR15, UR6 ;  /* 0x0000000f0a137299 */ /* 0x000fc40008001206 */
[----:B------:R-:W-:Y:S01]  /*0a90*/  USHF.R.U32.HI UR10, URZ, UR15, UR6 ;  /* 0x0000000f3f0a7299 */ /* 0x000fe20008011606 */
[----:B0-----:R-:W-:Y:S01]  /*0aa0*/  R2UR UR14, R0 ;  /* 0x00000000000e72ca */ /* 0x001fe200000e0000 */
[----:B------:R-:W-:Y:S01]  /*0ab0*/  ULDC UR17, c[0x0][0x608] ;  /* 0x0001820000117ab9 */ /* 0x000fe20000000800 */
[----:B------:R-:W-:Y:S01]  /*0ac0*/  ISETP.NE.AND.EX P0, PT, RZ, UR9, PT, P0 ;  /* 0x00000009ff007c0c */ /* 0x000fe2000bf05300 */
[----:B------:R-:W-:Y:S02]  /*0ad0*/  USHF.R.U64 UR23, UR19, UR17, UR10 ;  /* 0x0000001113177299 */ /* 0x000fe4000800120a */
[----:B------:R-:W-:Y:S01]  /*0ae0*/  USHF.R.U32.HI UR10, URZ, UR17, UR10 ;  /* 0x000000113f0a7299 */ /* 0x000fe2000801160a */
[----:B------:R-:W-:Y:S01]  /*0af0*/  UMOV UR16, 0x1 ;  /* 0x0000000100107882 */ /* 0x000fe20000000000 */
[----:B------:R-:W-:Y:S02]  /*0b00*/  UIADD3 UR12, -UR12, URZ, URZ ;  /* 0x0000003f0c0c7290 */ /* 0x000fe4000fffe13f */
[----:B------:R-:W-:-:S02]  /*0b10*/  USHF.R.U64 UR24, UR23, UR21, UR10 ;  /* 0x0000001517187299 */ /* 0x000fc4000800120a */
[----:B------:R-:W-:Y:S01]  /*0b20*/  USHF.L.U32 UR6, UR16, UR21, URZ ;  /* 0x0000001510067299 */ /* 0x000fe2000800063f */
[----:B------:R-:W-:Y:S01]  /*0b30*/  ULDC UR13, c[0x0][0x144] ;  /* 0x00005100000d7ab9 */ /* 0x000fe20000000800 */
[----:B------:R-:W-:Y:S01]  /*0b40*/  ULDC UR5, c[0x0][0x600] ;  /* 0x0001800000057ab9 */ /* 0x000fe20000000800 */
[----:B------:R-:W-:Y:S02]  /*0b50*/  ULOP3.LUT UR16, URZ, UR11, URZ, 0x33, !UPT ;  /* 0x0000000b3f107292 */ /* 0x000fe4000f8e333f */
[----:B------:R-:W-:Y:S02]  /*0b60*/  USHF.R.U32.HI UR11, URZ, UR21, UR10 ;  /* 0x000000153f0b7299 */ /* 0x000fe4000801160a */
[----:B------:R-:W-:Y:S02]  /*0b70*/  UIADD3 UR18, UR5, -0x1, URZ ;  /* 0xffffffff05127890 */ /* 0x000fe4000fffe03f */
[----:B------:R-:W-:Y:S02]  /*0b80*/  UIADD3 UR20, -UR14, URZ, URZ ;  /* 0x0000003f0e147290 */ /* 0x000fe4000fffe13f */
[----:B------:R-:W-:Y:S01]  /*0b90*/  UIMAD UR4, UR13, UR12, UR4 ;  /* 0x0000000c0d0472a4 */ /* 0x000fe2000f8e0204 */
[----:B------:R-:W-:Y:S01]  /*0ba0*/  ULDC UR25, c[0x0][0x148] ;  /* 0x0000520000197ab9 */ /* 0x000fe20000000800 */
[----:B------:R-:W-:Y:S01]  /*0bb0*/  ULDC UR21, c[0x0][0x648] ;  /* 0x0001920000157ab9 */ /* 0x000fe20000000800 */
[----:B------:R-:W-:Y:S01]  /*0bc0*/  ULDC UR22, c[0x0][0x638] ;  /* 0x00018e0000167ab9 */ /* 0x000fe20000000800 */
[----:B------:R-:W-:Y:S01]  /*0bd0*/  UMOV UR10, UR24 ;  /* 0x00000018000a7c82 */ /* 0x000fe20008000000 */
[----:B------:R-:W-:Y:S07]  /*0be0*/  @!P0 BRA `(.L_x_6) ;  /* 0x0000000000308947 */ /* 0x000fee0003800000 */
[----:B------:R-:W-:Y:S02]  /*0bf0*/  ULDC UR14, c[0x0][0x64c] ;  /* 0x00019300000e7ab9 */ /* 0x000fe40000000800 */
        /* <DEDUP_REMOVED lines=8> */
[----:B------:R-:W-:-:S07]  /*0c80*/  UIMAD.WIDE.U32.X UR8, UR17, UR9, UR14, UP0 ;  /* 0x00000009110872a5 */ /* 0x000fce00080e040e */
[----:B------:R-:W-:Y:S01]  /*0c90*/  UMOV UR10, UR8 ;  /* 0x00000008000a7c82 */ /* 0x000fe20008000000 */
[----:B------:R-:W-:-:S05]  /*0ca0*/  UMOV UR11, UR9 ;  /* 0x00000009000b7c82 */ /* 0x000fca0008000000 */
.L_x_6:
[----:B------:R-:W-:Y:S01]  /*0cb0*/  UISETP.NE.AND UP0, UPT, UR45, URZ, UPT ;  /* 0x0000003f2d00728c */ /* 0x000fe2000bf05270 */
[----:B------:R-:W-:Y:S01]  /*0cc0*/  IMAD.MOV.U32 R0, RZ, RZ, 0x1 ;  /* 0x00000001ff007424 */ /* 0x000fe200078e00ff */
[----:B------:R-:W-:Y:S02]  /*0cd0*/  USHF.R.U64 UR8, UR10, UR21, UR11 ;  /* 0x000000150a087299 */ /* 0x000fe4000800120b */
[----:B------:R-:W-:Y:S02]  /*0ce0*/  ULOP3.LUT UR16, UR23, UR16, URZ, 0xc0, !UPT ;  /* 0x0000001017107292 */ /* 0x000fe4000f8ec03f */
[----:B------:R-:W-:Y:S02]  /*0cf0*/  ULOP3.LUT UR18, UR19, UR18, URZ, 0xc0, !UPT ;  /* 0x0000001213127292 */ /* 0x000fe4000f8ec03f */
[----:B------:R-:W-:-:S03]  /*0d00*/  UIMAD UR16, UR6, UR8, UR16 ;  /* 0x00000008061072a4 */ /* 0x000fc6000f8e0210 */
[----:B------:R-:W-:Y:S02]  /*0d10*/  @UP0 UIMAD UR4, UR25, UR20, UR7 ;  /* 0x00000014190402a4 */ /* 0x000fe4000f8e0207 */
[----:B------:R-:W-:-:S04]  /*0d20*/  UIADD3 UR7, -UR8, URZ, URZ ;  /* 0x0000003f08077290 */ /* 0x000fc8000fffe13f */
[----:B------:R-:W-:-:S03]  /*0d30*/  UIMAD UR6, UR7, UR22, UR24 ;  /* 0x00000016070672a4 */ /* 0x000fc6000f8e0218 */
[----:B------:R-:W-:Y:S01]  /*0d40*/  ULDC UR7, c[0x0][0x610] ;  /* 0x0001840000077ab9 */ /* 0x000fe20000000800 */
[----:B------:R-:W-:Y:S02]  /*0d50*/  UIMAD UR6, UR6, UR5, UR18 ;  /* 0x00000005060672a4 */ /* 0x000fe4000f8e0212 */
[----:B------:R-:W-:-:S04]  /*0d60*/  UIMAD UR4, UR16, UR7, UR4 ;  /* 0x00000007100472a4 */ /* 0x000fc8000f8e0204 */
[----:B------:R-:W-:Y:S02]  /*0d70*/  USEL UR42, UR6, UR4, !UP0 ;  /* 0x00000004062a7287 */ /* 0x000fe4000c000000 */
[----:B------:R-:W-:-:S12]  /*0d80*/  USEL UR41, UR4, UR6, !UP0 ;  /* 0x0000000604297287 */ /* 0x000fd8000c000000 */
.L_x_4:
[----:B------:R-:W-:-:S08]  /*0d90*/  NOP ;  /* 0x0000000000007918 */ /* 0x000fd00000000000 */
[----:B------:R-:W0:Y:S02]  /*0da0*/  USETMAXREG.TRY_ALLOC.CTAPOOL UP0, 0xf0 ;  /* 0x000000f0000079c8 */ /* 0x000e240008000600 */
[----:B0-----:R-:W-:-:S13]  /*0db0*/  PLOP3.LUT P0, PT, PT, PT, UP0, 0x80, 0x0 ;  /* 0x000000000000781c */ /* 0x001fda0003f0f008 */
[----:B------:R-:W-:Y:S05]  /*0dc0*/  @!P0 BRA `(.L_x_4) ;  /* 0xfffffffc00f08947 */ /* 0x000fea000383ffff */
[----:B------:R-:W-:Y:S01]  /*0dd0*/  ULDC.64 UR4, c[0x0][0x598] ;  /* 0x0001660000047ab9 */ /* 0x000fe20000000a00 */
[----:B------:R-:W-:Y:S01]  /*0de0*/  ULDC.64 UR36, c[0x0][0x208] ;  /* 0x0000820000247ab9 */ /* 0x000fe20000000a00 */
[----:B------:R-:W-:-:S04]  /*0df0*/  ISETP.NE.U32.AND P0, PT, RZ, UR4, PT ;  /* 0x00000004ff007c0c */ /* 0x000fc8000bf05070 */
[----:B------:R-:W-:-:S13]  /*0e00*/  ISETP.NE.AND.EX P0, PT, RZ, UR5, PT, P0 ;  /* 0x00000005ff007c0c */ /* 0x000fda000bf05300 */
[----:B------:R-:W-:Y:S05]  /*0e10*/  @!P0 BRA `(.L_x_7) ;  /* 0x00000000001c8947 */ /* 0x000fea0003800000 */
[----:B------:R-:W0:Y:S02]  /*0e20*/  LDC.64 R2, c[0x0][0x598] ;  /* 0x00016600ff027b82 */ /* 0x000e240000000a00 */
[----:B0-----:R-:W2:Y:S02]  /*0e30*/  LDG.E.64 R2, desc[UR36][R2.64] ;  /* 0x0000002402027981 */ /* 0x001ea4000c1e1b00 */
[----:B--2---:R-:W-:-:S04]  /*0e40*/  ISETP.NE.U32.AND P0, PT, R2, RZ, PT ;  /* 0x000000ff0200720c */ /* 0x004fc80003f05070 */
[----:B------:R-:W-:-:S13]  /*0e50*/  ISETP.NE.AND.EX P0, PT, R3, RZ, PT, P0 ;  /* 0x000000ff0300720c */ /* 0x000fda0003f05300 */
[----:B------:R-:W-:Y:S05]  /*0e60*/  @!P0 BRA `(.L_x_7) ;  /* 0x0000000000088947 */ /* 0x000fea0003800000 */
[----:B------:R0:W5:Y:S01]  /*0e70*/  LD.E R2, desc[UR36][R2.64] ;  /* 0x0000002402027980 */ /* 0x000162000c101900 */
[----:B------:R-:W-:Y:S05]  /*0e80*/  BRA `(.L_x_8) ;  /* 0x0000000000247947 */ /* 0x000fea0003800000 */
.L_x_7:
[----:B------:R-:W-:Y:S02]  /*0e90*/  ULDC.64 UR4, c[0x0][0x588] ;  /* 0x0001620000047ab9 */ /* 0x000fe40000000a00 */
[----:B------:R-:W-:-:S04]  /*0ea0*/  ISETP.NE.U32.AND P0, PT, RZ, UR4, PT ;  /* 0x00000004ff007c0c */ /* 0x000fc8000bf05070 */
[----:B------:R-:W-:-:S13]  /*0eb0*/  ISETP.NE.AND.EX P0, PT, RZ, UR5, PT, P0 ;  /* 0x00000005ff007c0c */ /* 0x000fda000bf05300 */
[----:B------:R-:W-:Y:S05]  /*0ec0*/  @!P0 BRA `(.L_x_9) ;  /* 0x00000000000c8947 */ /* 0x000fea0003800000 */
[----:B------:R-:W0:Y:S02]  /*0ed0*/  LDC.64 R2, c[0x0][0x588] ;  /* 0x00016200ff027b82 */ /* 0x000e240000000a00 */
[----:B0-----:R1:W5:Y:S01]  /*0ee0*/  LDG.E R2, desc[UR36][R2.64] ;  /* 0x0000002402027981 */ /* 0x001362000c1e1900 */
[----:B------:R-:W-:Y:S05]  /*0ef0*/  BRA `(.L_x_8) ;  /* 0x0000000000087947 */ /* 0x000fea0003800000 */
.L_x_9:
[----:B------:R-:W-:Y:S02]  /*0f00*/  ULDC UR4, c[0x0][0x580] ;  /* 0x0001600000047ab9 */ /* 0x000fe40000000800 */
[----:B------:R-:W-:-:S07]  /*0f10*/  IMAD.U32 R2, RZ, RZ, UR4 ;  /* 0x00000004ff027e24 */ /* 0x000fce000f8e00ff */
.L_x_8:
[----:B------:R-:W-:Y:S02]  /*0f20*/  ULDC.64 UR4, c[0x0][0x5a0] ;  /* 0x0001680000047ab9 */ /* 0x000fe40000000a00 */
[----:B------:R-:W-:-:S04]  /*0f30*/  ISETP.NE.U32.AND P0, PT, RZ, UR4, PT ;  /* 0x00000004ff007c0c */ /* 0x000fc8000bf05070 */
[----:B------:R-:W-:-:S13]  /*0f40*/  ISETP.NE.AND.EX P0, PT, RZ, UR5, PT, P0 ;  /* 0x00000005ff007c0c */ /* 0x000fda000bf05300 */
[----:B------:R-:W-:Y:S05]  /*0f50*/  @!P0 BRA `(.L_x_10) ;  /* 0x00000000001c8947 */ /* 0x000fea0003800000 */
[----:B------:R-:W2:Y:S02]  /*0f60*/  LDC.64 R4, c[0x0][0x5a0] ;  /* 0x00016800ff047b82 */ /* 0x000ea40000000a00 */
[----:B--2---:R-:W2:Y:S02]  /*0f70*/  LDG.E.64 R4, desc[UR36][R4.64] ;  /* 0x0000002404047981 */ /* 0x004ea4000c1e1b00 */
[----:B--2---:R-:W-:-:S04]  /*0f80*/  ISETP.NE.U32.AND P0, PT, R4, RZ, PT ;  /* 0x000000ff0400720c */ /* 0x004fc80003f05070 */
[----:B------:R-:W-:-:S13]  /*0f90*/  ISETP.NE.AND.EX P0, PT, R5, RZ, PT, P0 ;  /* 0x000000ff0500720c */ /* 0x000fda0003f05300 */
[----:B------:R-:W-:Y:S05]  /*0fa0*/  @!P0 BRA `(.L_x_10) ;  /* 0x0000000000088947 */ /* 0x000fea0003800000 */
[----:B------:R2:W5:Y:S01]  /*0fb0*/  LD.E R16, desc[UR36][R4.64] ;  /* 0x0000002404107980 */ /* 0x000562000c101900 */
[----:B------:R-:W-:Y:S05]  /*0fc0*/  BRA `(.L_x_11) ;  /* 0x0000000000247947 */ /* 0x000fea0003800000 */
.L_x_10:
[----:B------:R-:W-:Y:S02]  /*0fd0*/  ULDC.64 UR4, c[0x0][0x590] ;  /* 0x0001640000047ab9 */ /* 0x000fe40000000a00 */
[----:B------:R-:W-:-:S04]  /*0fe0*/  ISETP.NE.U32.AND P0, PT, RZ, UR4, PT ;  /* 0x00000004ff007c0c */ /* 0x000fc8000bf05070 */
[----:B------:R-:W-:-:S13]  /*0ff0*/  ISETP.NE.AND.EX P0, PT, RZ, UR5, PT, P0 ;  /* 0x00000005ff007c0c */ /* 0x000fda000bf05300 */
[----:B------:R-:W-:Y:S05]  /*1000*/  @!P0 BRA `(.L_x_12) ;  /* 0x00000000000c8947 */ /* 0x000fea0003800000 */
[----:B------:R-:W2:Y:S02]  /*1010*/  LDC.64 R16, c[0x0][0x590] ;  /* 0x00016400ff107b82 */ /* 0x000ea40000000a00 */
[----:B--2---:R3:W5:Y:S01]  /*1020*/  LDG.E R16, desc[UR36][R16.64] ;  /* 0x0000002410107981 */ /* 0x004762000c1e1900 */
[----:B------:R-:W-:Y:S05]  /*1030*/  BRA `(.L_x_11) ;  /* 0x0000000000087947 */ /* 0x000fea0003800000 */
.L_x_12:
[----:B------:R-:W-:Y:S02]  /*1040*/  ULDC UR4, c[0x0][0x584] ;  /* 0x0001610000047ab9 */ /* 0x000fe40000000800 */
[----:B------:R-:W-:-:S07]  /*1050*/  IMAD.U32 R16, RZ, RZ, UR4 ;  /* 0x00000004ff107e24 */ /* 0x000fce000f8e00ff */
.L_x_11:
[----:B------:R-:W-:-:S13]  /*1060*/  LOP3.LUT P0, RZ, R0, 0xff, RZ, 0xc0, !PT ;  /* 0x000000ff00ff7812 */ /* 0x000fda000780c0ff */
[----:B------:R-:W-:Y:S05]  /*1070*/  @!P0 EXIT ;  /* 0x000000000000894d */ /* 0x000fea0003800000 */
[----:B------:R-:W-:Y:S01]  /*1080*/  ULDC UR4, c[0x0][0x28c] ;  /* 0x0000a30000047ab9 */ /* 0x000fe20000000800 */
[----:B------:R-:W-:Y:S01]  /*1090*/  UMOV UR38, URZ ;  /* 0x0000003f00267c82 */ /* 0x000fe20008000000 */
[----:B------:R-:W-:Y:S01]  /*10a0*/  UIADD3 UR4, UR4, 0x3f, URZ ;  /* 0x0000003f04047890 */ /* 0x000fe2000fffe03f */
[----:B------:R-:W-:-:S03]  /*10b0*/  UMOV UR39, URZ ;  /* 0x0000003f00277c82 */ /* 0x000fc60008000000 */
[----:B------:R-:W-:-:S04]  /*10c0*/  USHF.R.S32.HI UR5, URZ, 0x1f, UR4 ;  /* 0x0000001f3f057899 */ /* 0x000fc80008011404 */
[----:B------:R-:W-:-:S04]  /*10d0*/  ULEA.HI UR5, UR5, UR4, URZ, 0x6 ;  /* 0x0000000405057291 */ /* 0x000fc8000f8f303f */
[----:B------:R-:W-:-:S12]  /*10e0*/  USHF.R.S32.HI UR44, URZ, 0x6, UR5 ;  /* 0x000000063f2c7899 */ /* 0x000fd80008011405 */
.L_x_540:
[----:B------:R-:W4:Y:S01]  /*10f0*/  S2R R0, SR_TID.X ;  /* 0x0000000000007919 */ /* 0x000f220000002100 */
[----:B------:R-:W0:Y:S01]  /*1100*/  S2UR UR6, SR_CgaCtaId ;  /* 0x00000000000679c3 */ /* 0x000e220000008800 */
[----:B------:R-:W-:Y:S02]  /*1110*/  UMOV UR46, 0x400 ;  /* 0x00000400002e7882 */ /* 0x000fe40000000000 */
[----:B0-----:R-:W-:Y:S01]  /*1120*/  ULEA UR46, UR6, UR46, 0x18 ;  /* 0x0000002e062e7291 */ /* 0x001fe2000f8ec03f */
[----:B----4-:R-:W-:-:S04]  /*1130*/  LOP3.LUT R0, R0, 0x80, RZ, 0xc0, !PT ;  /* 0x0000008000007812 */ /* 0x010fc800078ec0ff */
[----:B------:R-:W-:-:S06]  /*1140*/  SHF.R.U32.HI R0, RZ, 0x7, R0 ;  /* 0x00000007ff007819 */ /* 0x000fcc0000011600 */
[----:B------:R-:W0:Y:S02]  /*1150*/  SHFL.IDX PT, R0, R0, RZ, 0x1f ;  /* 0x00001fff00007589 */ /* 0x000e2400000e0000 */
[----:B0-----:R-:W-:-:S13]  /*1160*/  R2UR UR4, R0 ;  /* 0x00000000000472ca */ /* 0x001fda00000e0000 */
[----:B------:R-:W-:-:S04]  /*1170*/  ULEA.HI UR5, UR4, UR4, URZ, 0x1 ;  /* 0x0000000404057291 */ /* 0x000fc8000f8f083f */
[----:B------:R-:W-:-:S04]  /*1180*/  ULOP3.LUT UR5, UR5, 0x7fffe, URZ, 0xc0, !UPT ;  /* 0x0007fffe05057892 */ /* 0x000fc8000f8ec03f */
[----:B------:R-:W-:-:S03]  /*1190*/  UIADD3 UR5, UR4, -UR5, URZ ;  /* 0x8000000504057290 */ /* 0x000fc6000fffe03f */
[----:B------:R-:W-:Y:S01]  /*11a0*/  ULDC UR4, c[0x0][0x28c] ;  /* 0x0000a30000047ab9 */ /* 0x000fe20000000800 */
[----:B------:R-:W-:Y:S01]  /*11b0*/  ULEA UR5, UR5, UR46, 0xd ;  /* 0x0000002e05057291 */ /* 0x000fe2000f8e683f */
[----:B------:R-:W-:-:S03]  /*11c0*/  ISETP.LT.AND P0, PT, RZ, UR4, PT ;  /* 0x00000004ff007c0c */ /* 0x000fc6000bf01270 */
[----:B------:R-:W-:-:S04]  /*11d0*/  UIADD3 UR5, UR5, 0x100, URZ ;  /* 0x0000010005057890 */ /* 0x000fc8000fffe03f */
[----:B------:R-:W-:-:S04]  /*11e0*/  USHF.R.U32.HI UR5, URZ, 0x4, UR5 ;  /* 0x000000043f057899 */ /* 0x000fc80008011605 */
[----:B------:R-:W-:Y:S02]  /*11f0*/  ULOP3.LUT UR47, UR5, 0x3fff, URZ, 0xc0, !UPT ;  /* 0x00003fff052f7892 */ /* 0x000fe4000f8ec03f */
[----:B-1-3--:R-:W-:Y:S10]  /*1200*/  @P0 BRA `(.L_x_13) ;  /* 0x0000000000400947 */ /* 0x00aff40003800000 */
[----:B------:R-:W-:Y:S01]  /*1210*/  MOV R0, 0x0 ;  /* 0x0000000000007802 */ /* 0x000fe20000000f00 */
[----:B------:R-:W-:Y:S01]  /*1220*/  ULDC.64 UR4, c[0x4][0x68] ;  /* 0x01001a0000047ab9 */ /* 0x000fe20000000a00 */
[----:B------:R-:W-:Y:S01]  /*1230*/  ULDC.64 UR6, c[0x4][0x8] ;  /* 0x0100020000067ab9 */ /* 0x000fe20000000a00 */
[----:B--2---:R-:W-:Y:S01]  /*1240*/  MOV R4, UR4 ;  /* 0x0000000400047c02 */ /* 0x004fe20008000f00 */
[----:B------:R0:W2:Y:S01]  /*1250*/  LDC.64 R14, c[0x4][R0] ;  /* 0x01000000000e7b82 */ /* 0x0000a20000000a00 */
[----:B------:R-:W-:Y:S01]  /*1260*/  IMAD.U32 R5, RZ, RZ, UR5 ;  /* 0x00000005ff057e24 */ /* 0x000fe2000f8e00ff */
[----:B------:R-:W-:Y:S01]  /*1270*/  ULDC.64 UR4, c[0x4][0x70] ;  /* 0x01001c0000047ab9 */ /* 0x000fe20000000a00 */
[----:B------:R-:W-:Y:S01]  /*1280*/  IMAD.U32 R10, RZ, RZ, UR6 ;  /* 0x00000006ff0a7e24 */ /* 0x000fe2000f8e00ff */
[----:B------:R-:W-:Y:S01]  /*1290*/  MOV R11, UR7 ;  /* 0x00000007000b7c02 */ /* 0x000fe20008000f00 */
[----:B------:R-:W-:Y:S02]  /*12a0*/  IMAD.U32 R6, RZ, RZ, UR4 ;  /* 0x00000004ff067e24 */ /* 0x000fe4000f8e00ff */
[----:B------:R-:W-:-:S02]  /*12b0*/  IMAD.U32 R7, RZ, RZ, UR5 ;  /* 0x00000005ff077e24 */ /* 0x000fc4000f8e00ff */
[----:B------:R-:W-:Y:S02]  /*12c0*/  IMAD.MOV.U32 R8, RZ, RZ, 0x1e1 ;  /* 0x000001e1ff087424 */ /* 0x000fe400078e00ff */
[----:B------:R-:W-:Y:S02]  /*12d0*/  IMAD.MOV.U32 R12, RZ, RZ, 0x1 ;  /* 0x00000001ff0c7424 */ /* 0x000fe400078e00ff */
[----:B0-----:R-:W-:-:S07]  /*12e0*/  IMAD.MOV.U32 R13, RZ, RZ, RZ ;  /* 0x000000ffff0d7224 */ /* 0x001fce00078e00ff */
[----:B------:R-:W-:-:S07]  /*12f0*/  LEPC R20, `(.L_x_13) ;  /* 0x000000001014794e */ /* 0x000fce0000000000 */
[----:B-123-5:R-:W-:Y:S05]  /*1300*/  CALL.ABS.NOINC R14 ;  /* 0x000000000e007343 */ /* 0x02efea0003c00000 */
.L_x_13:
[----:B------:R-:W-:-:S06]  /*1310*/  ULOP3.LUT UR4, UR40, 0x1, URZ, 0xfc, !UPT ;  /* 0x0000000128047892 */ /* 0x000fcc000f8efc3f */
[----:B------:R-:W-:-:S05]  /*1320*/  IMAD.U32 R0, RZ, RZ, UR4 ;  /* 0x00000004ff007e24 */ /* 0x000fca000f8e00ff */
[----:B------:R-:W-:-:S13]  /*1330*/  ISETP.NE.AND P0, PT, R0, 0x3, PT ;  /* 0x000000030000780c */ /* 0x000fda0003f05270 */
[----:B------:R-:W-:Y:S05]  /*1340*/  @!P0 BRA `(.L_x_14) ;  /* 0x0000000000048947 */ /* 0x000fea0003800000 */
[----:B------:R-:W-:Y:S01]  /*1350*/  BPT.TRAP 0x1 ;  /* 0x000000040000795c */ /* 0x000fe20000300000 */
.L_x_14:
[----:B------:R-:W-:Y:S01]  /*1360*/  IMAD.U32 R0, RZ, RZ, UR38 ;  /* 0x00000026ff007e24 */ /* 0x000fe2000f8e00ff */
[----:B-1----:R-:W-:-:S04]  /*1370*/  MOV R3, UR39 ;  /* 0x0000002700037c02 */ /* 0x002fc80008000f00 */
[----:B------:R-:W-:Y:S02]  /*1380*/  LEA R3, R3, UR46, 0x3 ;  /* 0x0000002e03037c11 */ /* 0x000fe4000f8e18ff */
[----:B------:R-:W-:-:S04]  /*1390*/  SHF.L.U32 R0, R0, 0x1f, RZ ;  /* 0x0000001f00007819 */ /* 0x000fc800000006ff */
[----:B------:R0:W1:Y:S01]  /*13a0*/  SYNCS.PHASECHK.TRANS64.TRYWAIT P1, [R3+URZ], R0 ;  /* 0x00000000030075a7 */ /* 0x000062000802017f */
[----:B------:R-:W-:Y:S05]  /*13b0*/  @!P0 BRA `(.L_x_15) ;  /* 0x0000000000048947 */ /* 0x000fea0003800000 */
[----:B------:R-:W-:Y:S01]  /*13c0*/  BPT.TRAP 0x1 ;  /* 0x000000040000795c */ /* 0x000fe20000300000 */
.L_x_15:
[----:B-1----:R-:W-:Y:S05]  /*13d0*/  @P1 BRA `(.L_x_16) ;  /* 0x0000000000081947 */ /* 0x002fea0003800000 */
[----:B------:R-:W1:Y:S02]  /*13e0*/  SYNCS.PHASECHK.TRANS64.TRYWAIT P1, [R3+URZ], R0 ;  /* 0x00000000030075a7 */ /* 0x000e64000802017f */
[----:B-1----:R-:W-:Y:S05]  /*13f0*/  @!P1 BRA `(.L_x_17) ;  /* 0x000001a000989947 */ /* 0x002fea0003800000 */
.L_x_16:
[----:B------:R-:W-:-:S04]  /*1400*/  UISETP.LT.AND UP0, UPT, UR44, 0x1, UPT ;  /* 0x000000012c00788c */ /* 0x000fc8000bf01270 */
[----:B------:R-:W-:-:S04]  /*1410*/  USEL UR4, UR44, 0x1, UP0 ;  /* 0x000000012c047887 */ /* 0x000fc80008000000 */
[----:B------:R-:W-:-:S06]  /*1420*/  UIADD3 UR4, UR44, -UR4, URZ ;  /* 0x800000042c047290 */ /* 0x000fcc000fffe03f */
[----:B01----:R-:W-:Y:S02]  /*1430*/  IMAD.U32 R0, RZ, RZ, UR4 ;  /* 0x00000004ff007e24 */ /* 0x003fe4000f8e00ff */
[----:B------:R-:W-:Y:S01]  /*1440*/  IMAD.U32 R3, RZ, RZ, UR4 ;  /* 0x00000004ff037e24 */ /* 0x000fe2000f8e00ff */
[----:B------:R-:W-:Y:S05]  /*1450*/  WARPSYNC.ALL ;  /* 0x0000000000007948 */ /* 0x000fea0003800000 */
[----:B------:R-:W-:Y:S01]  /*1460*/  ISETP.GE.AND P1, PT, R0, 0x1, PT ;  /* 0x000000010000780c */ /* 0x000fe20003f26270 */
[----:B------:R-:W-:Y:S01]  /*1470*/  UIADD3 UR46, UR46, 0x18100, URZ ;  /* 0x000181002e2e7890 */ /* 0x000fe2000fffe03f */
[----:B------:R-:W-:Y:S01]  /*1480*/  WARPGROUP.ARRIVE ;  /* 0x00000000000079c5 */ /* 0x000fe20000000000 */
[----:B------:R-:W-:Y:S01]  /*1490*/  ULOP3.LUT UR4, UR47, 0x10000, URZ, 0xfc, !UPT ;  /* 0x000100002f047892 */ /* 0x000fe2000f8efc3f */
[----:B-----5:R0:W-:Y:S01]  /*14a0*/  STL [R1+0x2c4], R16 ;  /* 0x0002c41001007387 */ /* 0x0201e20000100800 */
[----:B------:R-:W-:-:S02]  /*14b0*/  USHF.R.U32.HI UR46, URZ, 0x4, UR46 ;  /* 0x000000043f2e7899 */ /* 0x000fc4000801162e */
[----:B------:R-:W-:Y:S01]  /*14c0*/  ULEA UR6, UR39, UR4, 0xb ;  /* 0x0000000427067291 */ /* 0x000fe2000f8e583f */
[----:B------:R1:W-:Y:S01]  /*14d0*/  STL [R1+0x2c0], R3 ;  /* 0x0002c00301007387 */ /* 0x0003e20000100800 */
[----:B------:R-:W-:Y:S01]  /*14e0*/  ULOP3.LUT UR5, UR46, 0x3fff, URZ, 0xc0, !UPT ;  /* 0x00003fff2e057892 */ /* 0x000fe2000f8ec03f */
[----:B------:R-:W-:Y:S01]  /*14f0*/  UMOV UR9, 0x40000040 ;  /* 0x4000004000097882 */ /* 0x000fe20000000000 */
[----:B------:R-:W-:Y:S02]  /*1500*/  UMOV UR11, 0x40000040 ;  /* 0x40000040000b7882 */ /* 0x000fe40000000000 */
[----:B------:R-:W-:Y:S01]  /*1510*/  ULOP3.LUT UR5, UR5, 0x10000, URZ, 0xfc, !UPT ;  /* 0x0001000005057892 */ /* 0x000fe2000f8efc3f */
[----:B------:R4:W-:Y:S01]  /*1520*/  STL [R1+0x2bc], R2 ;  /* 0x0002bc0201007387 */ /* 0x0009e20000100800 */
[----:B------:R-:W-:Y:S02]  /*1530*/  UMOV UR8, UR6 ;  /* 0x0000000600087c82 */ /* 0x000fe40008000000 */
[----:B------:R-:W-:-:S07]  /*1540*/  ULEA UR7, UR39, UR5, 0xb ;  /* 0x0000000527077291 */ /* 0x000fce000f8e583f */
[----:B------:R-:W-:Y:S02]  /*1550*/  UMOV UR10, UR7 ;  /* 0x00000007000a7c82 */ /* 0x000fe40008000000 */
[----:B------:R-:W-:Y:S01]  /*1560*/  HGMMA.64x256x16.F32.BF16 R24, gdesc[UR8], RZ, !UPT, gsb0 ;  /* 0x03e00000081879f0 */ /* 0x000fe2000c0018ff */
[----:B------:R-:W-:Y:S01]  /*1570*/  UIADD3 UR8, UR6, 0x400, URZ ;  /* 0x0000040006087890 */ /* 0x000fe2000fffe03f */
[----:B------:R-:W-:Y:S01]  /*1580*/  UMOV UR9, 0x40000040 ;  /* 0x4000004000097882 */ /* 0x000fe20000000000 */
[----:B------:R-:W-:Y:S02]  /*1590*/  WARPGROUP.DEPBAR.LE gsb0, 0x0 ;  /* 0x00008000000079c5 */ /* 0x000fe40000010000 */
[----:B------:R-:W-:Y:S01]  /*15a0*/  STL.64 [R1], R24 ;  /* 0x0000001801007387 */ /* 0x000fe20000100a00 */
[----:B------:R-:W-:Y:S01]  /*15b0*/  IMAD.MOV.U32 R235, RZ, RZ, R46 ;  /* 0x000000ffffeb7224 */ /* 0x000fe200078e002e */
[----:B------:R-:W-:Y:S01]  /*15c0*/  MOV R234, R47 ;  /* 0x0000002f00ea7202 */ /* 0x000fe20000000f00 */
[----:B------:R-:W-:Y:S01]  /*15d0*/  IMAD.MOV.U32 R233, RZ, RZ, R48 ;  /* 0x000000ffffe97224 */ /* 0x000fe200078e0030 */
[----:B------:R-:W-:Y:S01]  /*15e0*/  STL.64 [R1+0x8], R26 ;  /* 0x0000081a01007387 */ /* 0x000fe20000100a00 */
        /* <DEDUP_REMOVED lines=55> */
[----:B--2---:R-:W-:Y:S01]  /*1960*/  MOV R5, R147 ;  /* 0x0000009300057202 */ /* 0x004fe20000000f00 */
[----:B------:R-:W-:Y:S01]  /*1970*/  IMAD.MOV.U32 R168, RZ, RZ, R84 ;  /* 0x000000ffffa87224 */ /* 0x000fe200078e0054 */
[----:B------:R2:W-:Y:S01]  /*1980*/  STL.64 [R1+0x50], R44 ;  /* 0x0000502c01007387 */ /* 0x0005e20000100a00 */
[----:B------:R-:W-:-:S02]  /*1990*/  IMAD.MOV.U32 R169, RZ, RZ, R85 ;  /* 0x000000ffffa97224 */ /* 0x000fc400078e0055 */
[----:B------:R-:W-:Y:S01]  /*19a0*/  IMAD.MOV.U32 R170, RZ, RZ, R86 ;  /* 0x000000ffffaa7224 */ /* 0x000fe200078e0056 */
[----:B------:R-:W-:Y:S01]  /*19b0*/  STL [R1+0x578], R160 ;  /* 0x000578a001007387 */ /* 0x000fe20000100800 */
[----:B------:R-:W-:Y:S02]  /*19c0*/  IMAD.MOV.U32 R172, RZ, RZ, R88 ;  /* 0x000000ffffac7224 */ /* 0x000fe400078e0058 */
[----:B------:R-:W-:Y:S02]  /*19d0*/  IMAD.MOV.U32 R173, RZ, RZ, R89 ;  /* 0x000000ffffad7224 */ /* 0x000fe400078e0059 */
[----:B------:R-:W-:Y:S02]  /*19e0*/  IMAD.MOV.U32 R174, RZ, RZ, R90 ;  /* 0x000000ffffae7224 */ /* 0x000fe400078e005a */
[----:B------:R-:W-:Y:S02]  /*19f0*/  IMAD.MOV.U32 R175, RZ, RZ, R91 ;  /* 0x000000ffffaf7224 */ /* 0x000fe400078e005b */
[----:B------:R-:W-:-:S02]  /*1a00*/  IMAD.MOV.U32 R177, RZ, RZ, R93 ;  /* 0x000000ffffb17224 */ /* 0x000fc400078e005d */
[----:B------:R-:W-:Y:S02]  /*1a10*/  IMAD.MOV.U32 R178, RZ, RZ, R94 ;  /* 0x000000ffffb27224 */ /* 0x000fe400078e005e */
        /* <DEDUP_REMOVED lines=32> */
[----:B---3--:R-:W-:Y:S02]  /*1c20*/  IMAD.MOV.U32 R17, RZ, RZ, R135 ;  /* 0x000000ffff117224 */ /* 0x008fe400078e0087 */
[----:B0-----:R-:W-:Y:S02]  /*1c30*/  IMAD.MOV.U32 R16, RZ, RZ, R136 ;  /* 0x000000ffff107224 */ /* 0x001fe400078e0088 */
        /* <DEDUP_REMOVED lines=9> */
[----:B-1----:R-:W-:Y:S02]  /*1cd0*/  IMAD.MOV.U32 R3, RZ, RZ, R149 ;  /* 0x000000ffff037224 */ /* 0x002fe400078e0095 */
[----:B----4-:R-:W-:Y:S02]  /*1ce0*/  IMAD.MOV.U32 R2, RZ, RZ, R150 ;  /* 0x000000ffff027224 */ /* 0x010fe400078e0096 */
[----:B------:R-:W-:Y:S02]  /*1cf0*/  IMAD.MOV.U32 R0, RZ, RZ, R151 ;  /* 0x000000ffff007224 */ /* 0x000fe400078e0097 */
[----:B--2---:R-:W-:-:S06]  /*1d00*/  WARPGROUP.ARRIVE ;  /* 0x00000000000079c5 */ /* 0x004fcc0000000000 */
[----:B------:R-:W-:Y:S03]  /*1d10*/  HGMMA.64x256x16.F32.BF16 R24, gdesc[UR8], RZ, !UPT, gsb0 ;  /* 0x03e00000081879f0 */ /* 0x000fe6000c0018ff */
[----:B------:R-:W-:Y:S02]  /*1d20*/  WARPGROUP.DEPBAR.LE gsb0, 0x0 ;  /* 0x00008000000079c5 */ /* 0x000fe40000010000 */
[----:B------:R-:W-:Y:S04]  /*1d30*/  STL.64 [R1+0x570], R150 ;  /* 0x0005709601007387 */ /* 0x000fe80000100a00 */
        /* <DEDUP_REMOVED lines=20> */
[----:B------:R0:W-:Y:S04]  /*1e80*/  STL.64 [R1+0x4c8], R108 ;  /* 0x0004c86c01007387 */ /* 0x0001e80000100a00 */
[----:B0-----:R-:W2:Y:S04]  /*1e90*/  LDL.LU R108, [R1] ;  /* 0x00000000016c7983 */ /* 0x001ea80000300800 */
[----:B------:R-:W2:Y:S04]  /*1ea0*/  LDL.LU R109, [R1+0x4] ;  /* 0x00000400016d7983 */ /* 0x000ea80000300800 */
        /* <DEDUP_REMOVED lines=19> */
[----:B------:R-:W2:Y:S01]  /*1fe0*/  LDL.LU R129, [R1+0x54] ;  /* 0x0000540001817983 */ /* 0x000ea20000300800 */
        /* <DEDUP_REMOVED lines=20> */
[----:B------:R-:W-:Y:S01]  /*2130*/  UIADD3 UR8, UR6, 0x2, URZ ;  /* 0x0000000206087890 */ /* 0x000fe2000fffe03f */
[----:B------:R-:W-:Y:S01]  /*2140*/  IMAD.MOV.U32 R143, RZ, RZ, R222 ;  /* 0x000000ffff8f7224 */ /* 0x000fe200078e00de */
[----:B------:R-:W-:Y:S01]  /*2150*/  UIADD3 UR10, UR7, 0x2, URZ ;  /* 0x00000002070a7890 */ /* 0x000fe2000fffe03f */
[----:B------:R-:W-:Y:S01]  /*2160*/  IMAD.MOV.U32 R144, RZ, RZ, R221 ;  /* 0x000000ffff907224 */ /* 0x000fe200078e00dd */
[----:B------:R-:W-:Y:S01]  /*2170*/  UMOV UR9, 0x40000040 ;  /* 0x4000004000097882 */ /* 0x000fe20000000000 */
[----:B------:R-:W-:Y:S01]  /*2180*/  IMAD.MOV.U32 R146, RZ, RZ, R219 ;  /* 0x000000ffff927224 */ /* 0x000fe200078e00db */
[----:B------:R-:W-:Y:S01]  /*2190*/  UMOV UR11, 0x40000040 ;  /* 0x40000040000b7882 */ /* 0x000fe20000000000 */
        /* <DEDUP_REMOVED lines=22> */
[----:B------:R-:W-:-:S06]  /*2300*/  IMAD.MOV.U32 R234, RZ, RZ, R2 ;  /* 0x000000ffffea7224 */ /* 0x000fcc00078e0002 */
[----:B--2---:R-:W-:-:S06]  /*2310*/  WARPGROUP.ARRIVE ;  /* 0x00000000000079c5 */ /* 0x004fcc0000000000 */
[----:B------:R-:W-:Y:S03]  /*2320*/  HGMMA.64x256x16.F32.BF16 R108, gdesc[UR8], R108, gsb0 ;  /* 0x03e00000086c79f0 */ /* 0x000fe6000800186c */
[----:B------:R-:W-:Y:S02]  /*2330*/  WARPGROUP.DEPBAR.LE gsb0, 0x0 ;  /* 0x00008000000079c5 */ /* 0x000fe40000010000 */
[----:B------:R-:W-:Y:S04]  /*2340*/  STL.64 [R1], R108 ;  /* 0x0000006c01007387 */ /* 0x000fe80000100a00 */
        /* <DEDUP_REMOVED lines=63> */
[----:B0-----:R-:W2:Y:S04]  /*2740*/  LDL.LU R160, [R1+0x578] ;  /* 0x0005780001a07983 */ /* 0x001ea80000300800 */
[----:B------:R-:W3:Y:S04]  /*2750*/  LDL.LU.64 R150, [R1+0x570] ;  /* 0x0005700001967983 */ /* 0x000ee80000300a00 */
        /* <DEDUP_REMOVED lines=20> */
[----:B------:R-:W3:Y:S01]  /*28a0*/  LDL.LU.64 R108, [R1+0x4c8] ;  /* 0x0004c800016c7983 */ /* 0x000ee20000300a00 */
[----:B------:R-:W-:Y:S01]  /*28b0*/  UIADD3 UR8, UR6, 0x402, URZ ;  /* 0x0000040206087890 */ /* 0x000fe2000fffe03f */
[----:B------:R-:W-:Y:S01]  /*28c0*/  UMOV UR9, 0x40000040 ;  /* 0x4000004000097882 */ /* 0x000fe20000000000 */
[----:B---3--:R-:W-:-:S07]  /*28d0*/  WARPGROUP.ARRIVE ;  /* 0x00000000000079c5 */ /* 0x008fce0000000000 */
[----:B------:R-:W-:Y:S03]  /*28e0*/  HGMMA.64x256x16.F32.BF16 R24, gdesc[UR8], R24, gsb0 ;  /* 0x03e00000081879f0 */ /* 0x000fe60008001818 */
        /* <DEDUP_REMOVED lines=65> */
[----:B0-----:R-:W3:Y:S04]  /*2d00*/  LDL.LU.64 R24, [R1] ;  /* 0x0000000001187983 */ /* 0x001ee80000300a00 */
        /* <DEDUP_REMOVED lines=63> */
[----:B------:R-:W-:-:S02]  /*3100*/  UIADD3 UR8, UR6, 0x4, URZ ;  /* 0x0000000406087890 */ /* 0x000fc4000fffe03f */
[----:B------:R-:W-:Y:S01]  /*3110*/  UIADD3 UR10, UR7, 0x4, URZ ;  /* 0x00000004070a7890 */ /* 0x000fe2000fffe03f */
[----:B------:R-:W-:Y:S01]  /*3120*/  UMOV UR9, 0x40000040 ;  /* 0x4000004000097882 */ /* 0x000fe20000000000 */
[----:B------:R-:W-:Y:S01]  /*3130*/  UMOV UR11, 0x40000040 ;  /* 0x40000040000b7882 */ /* 0x000fe20000000000 */
[----:B---3--:R-:W-:-:S06]  /*3140*/  WARPGROUP.ARRIVE ;  /* 0x00000000000079c5 */ /* 0x008fcc0000000000 */
[----:B------:R-:W-:Y:S03]  /*3150*/  HGMMA.64x256x16.F32.BF16 R24, gdesc[UR8], R24, gsb0 ;  /* 0x03e00000081879f0 */ /* 0x000fe60008001818 */
[----:B------:R-:W-:Y:S02]  /*3160*/  WARPGROUP.DEPBAR.LE gsb0, 0x0 ;  /* 0x00008000000079c5 */ /* 0x000fe40000010000 */
[----:B------:R-:W-:Y:S01]  /*3170*/  STL.64 [R1], R24 ;  /* 0x0000001801007387 */ /* 0x000fe20000100a00 */
[----:B------:R-:W-:Y:S01]  /*3180*/  MOV R4, R150 ;  /* 0x0000009600047202 */ /* 0x000fe20000000f00 */
[----:B------:R-:W-:Y:S01]  /*3190*/  IMAD.MOV.U32 R0, RZ, RZ, R151 ;  /* 0x000000ffff007224 */ /* 0x000fe200078e0097 */
[----:B------:R-:W-:Y:S01]  /*31a0*/  MOV R9, R145 ;  /* 0x0000009100097202 */ /* 0x000fe20000000f00 */
        /* <DEDUP_REMOVED lines=36> */
[----:B------:R0:W-:Y:S01]  /*33f0*/  STL.64 [R1+0x50], R44 ;  /* 0x0000502c01007387 */ /* 0x0001e20000100a00 */
[----:B------:R-:W-:Y:S01]  /*3400*/  IMAD.MOV.U32 R210, RZ, RZ, R126 ;  /* 0x000000ffffd27224 */ /* 0x000fe200078e007e */
[----:B------:R-:W-:Y:S01]  /*3410*/  MOV R179, R95 ;  /* 0x0000005f00b37202 */ /* 0x000fe20000000f00 */
[----:B------:R-:W-:Y:S01]  /*3420*/  IMAD.MOV.U32 R211, RZ, RZ, R127 ;  /* 0x000000ffffd37224 */ /* 0x000fe200078e007f */
[----:B------:R-:W3:Y:S01]  /*3430*/  LDL.LU.64 R150, [R1+0x4c0] ;  /* 0x0004c00001967983 */ /* 0x000ee20000300a00 */
        /* <DEDUP_REMOVED lines=36> */
[----:B------:R-:W-:-:S02]  /*3680*/  IMAD.MOV.U32 R187, RZ, RZ, R103 ;  /* 0x000000ffffbb7224 */ /* 0x000fc400078e0067 */
[----:B------:R-:W-:Y:S01]  /*3690*/  IMAD.MOV.U32 R185, RZ, RZ, R101 ;  /* 0x000000ffffb97224 */ /* 0x000fe200078e0065 */
[----:B------:R-:W3:Y:S01]  /*36a0*/  LDL.LU.64 R130, [R1+0x470] ;  /* 0x0004700001827983 */ /* 0x000ee20000300a00 */
[----:B------:R-:W-:Y:S02]  /*36b0*/  IMAD.MOV.U32 R182, RZ, RZ, R98 ;  /* 0x000000ffffb67224 */ /* 0x000fe400078e0062 */
[----:B------:R-:W-:Y:S01]  /*36c0*/  IMAD.MOV.U32 R183, RZ, RZ, R99 ;  /* 0x000000ffffb77224 */ /* 0x000fe200078e0063 */
[----:B------:R-:W3:Y:S01]  /*36d0*/  LDL.LU.64 R128, [R1+0x468] ;  /* 0x0004680001807983 */ /* 0x000ee20000300a00 */
[----:B------:R-:W-:Y:S02]  /*36e0*/  IMAD.MOV.U32 R180, RZ, RZ, R96 ;  /* 0x000000ffffb47224 */ /* 0x000fe400078e0060 */
        /* <DEDUP_REMOVED lines=82> */
[----:B0-----:R-:W3:Y:S04]  /*3c10*/  LDL.LU.64 R44, [R1+0x318] ;  /* 0x00031800012c7983 */ /* 0x001ee80000300a00 */
        /* <DEDUP_REMOVED lines=11> */
[----:B------:R-:W-:-:S02]  /*3cd0*/  UMOV UR9, 0x40000040 ;  /* 0x4000004000097882 */ /* 0x000fc40000000000 */
[----:B--2---:R-:W-:Y:S01]  /*3ce0*/  STL [R1+0x2b8], R160 ;  /* 0x0002b8a001007387 */ /* 0x004fe20000100800 */
[----:B---3--:R-:W-:-:S06]  /*3cf0*/  WARPGROUP.ARRIVE ;  /* 0x00000000000079c5 */ /* 0x008fcc0000000000 */
        /* <DEDUP_REMOVED lines=61> */
[----:B------:R-:W-:-:S02]  /*40d0*/  IMAD.MOV.U32 R142, RZ, RZ, R226 ;  /* 0x000000ffff8e7224 */ /* 0x000fc400078e00e2 */
[----:B------:R-:W-:Y:S02]  /*40e0*/  IMAD.MOV.U32 R144, RZ, RZ, R224 ;  /* 0x000000ffff907224 */ /* 0x000fe400078e00e0 */
[----:B------:R-:W-:Y:S01]  /*40f0*/  IMAD.MOV.U32 R145, RZ, RZ, R223 ;  /* 0x000000ffff917224 */ /* 0x000fe200078e00df */
[----:B------:R-:W-:Y:S01]  /*4100*/  MOV R223, R15 ;  /* 0x0000000f00df7202 */ /* 0x000fe20000000f00 */
[----:B------:R-:W-:Y:S02]  /*4110*/  IMAD.MOV.U32 R146, RZ, RZ, R222 ;  /* 0x000000ffff927224 */ /* 0x000fe400078e00de */
[----:B------:R-:W-:Y:S02]  /*4120*/  IMAD.MOV.U32 R147, RZ, RZ, R221 ;  /* 0x000000ffff937224 */ /* 0x000fe400078e00dd */
[----:B------:R-:W-:Y:S01]  /*4130*/  IMAD.MOV.U32 R149, RZ, RZ, R219 ;  /* 0x000000ffff957224 */ /* 0x000fe200078e00db */
[----:B------:R-:W-:Y:S01]  /*4140*/  MOV R219, R20 ;  /* 0x0000001400db7202 */ /* 0x000fe20000000f00 */
[----:B------:R-:W-:-:S02]  /*4150*/  IMAD.MOV.U32 R150, RZ, RZ, R218 ;  /* 0x000000ffff967224 */ /* 0x000fc400078e00da */
[----:B------:R-:W-:Y:S02]  /*4160*/  IMAD.MOV.U32 R151, RZ, RZ, R217 ;  /* 0x000000ffff977224 */ /* 0x000fe400078e00d9 */
[----:B------:R-:W-:Y:S02]  /*4170*/  IMAD.MOV.U32 R130, RZ, RZ, R16 ;  /* 0x000000ffff827224 */ /* 0x000fe400078e0010 */
        /* <DEDUP_REMOVED lines=8> */
[----:B------:R-:W-:Y:S01]  /*4200*/  IMAD.MOV.U32 R218, RZ, RZ, R21 ;  /* 0x000000ffffda7224 */ /* 0x000fe200078e0015 */
[----:B------:R0:W5:Y:S01]  /*4210*/  LDL.LU R16, [R1+0x2c4] ;  /* 0x0002c40001107983 */ /* 0x0001620000300800 */
[----:B------:R-:W-:-:S02]  /*4220*/  IMAD.MOV.U32 R220, RZ, RZ, R19 ;  /* 0x000000ffffdc7224 */ /* 0x000fc400078e0013 */
[----:B------:R-:W-:Y:S01]  /*4230*/  IMAD.MOV.U32 R221, RZ, RZ, R18 ;  /* 0x000000ffffdd7224 */ /* 0x000fe200078e0012 */
[----:B------:R0:W5:Y:S01]  /*4240*/  LDL.LU R3, [R1+0x2c0] ;  /* 0x0002c00001037983 */ /* 0x0001620000300800 */
[----:B------:R-:W-:Y:S02]  /*4250*/  IMAD.MOV.U32 R222, RZ, RZ, R17 ;  /* 0x000000ffffde7224 */ /* 0x000fe400078e0011 */
[----:B------:R-:W-:Y:S01]  /*4260*/  IMAD.MOV.U32 R224, RZ, RZ, R14 ;  /* 0x000000ffffe07224 */ /* 0x000fe200078e000e */
[----:B------:R0:W5:Y:S01]  /*4270*/  LDL.LU R2, [R1+0x2bc] ;  /* 0x0002bc0001027983 */ /* 0x0001620000300800 */
[----:B------:R-:W-:Y:S02]  /*4280*/  IMAD.MOV.U32 R225, RZ, RZ, R13 ;  /* 0x000000ffffe17224 */ /* 0x000fe400078e000d */
[----:B------:R-:W-:Y:S02]  /*4290*/  IMAD.MOV.U32 R226, RZ, RZ, R12 ;  /* 0x000000ffffe27224 */ /* 0x000fe400078e000c */
[----:B------:R-:W-:-:S02]  /*42a0*/  IMAD.MOV.U32 R228, RZ, RZ, R10 ;  /* 0x000000ffffe47224 */ /* 0x000fc400078e000a */
[----:B------:R-:W-:Y:S02]  /*42b0*/  IMAD.MOV.U32 R229, RZ, RZ, R9 ;  /* 0x000000ffffe57224 */ /* 0x000fe400078e0009 */
        /* <DEDUP_REMOVED lines=71> */
[----:B-1----:R0:W5:Y:S04]  /*4730*/  LDL.LU R160, [R1+0x2b8] ;  /* 0x0002b80001a07983 */ /* 0x0021680000300800 */
[----:B------:R-:W2:Y:S04]  /*4740*/  LDL.LU.64 R150, [R1+0x2b0] ;  /* 0x0002b00001967983 */ /* 0x000ea80000300a00 */
        /* <DEDUP_REMOVED lines=20> */
[----:B------:R-:W2:Y:S01]  /*4890*/  LDL.LU.64 R108, [R1+0x208] ;  /* 0x00020800016c7983 */ /* 0x000ea20000300a00 */
[----:B------:R-:W-:Y:S01]  /*48a0*/  UIADD3 UR8, UR6, 0x406, URZ ;  /* 0x0000040606087890 */ /* 0x000fe2000fffe03f */
[----:B------:R-:W-:Y:S01]  /*48b0*/  UMOV UR9, 0x40000040 ;  /* 0x4000004000097882 */ /* 0x000fe20000000000 */
[----:B--2---:R-:W-:-:S07]  /*48c0*/  WARPGROUP.ARRIVE ;  /* 0x00000000000079c5 */ /* 0x004fce0000000000 */
[----:B------:R-:W-:Y:S03]  /*48d0*/  HGMMA.64x256x16.F32.BF16 R24, gdesc[UR8], R24, gsb0 ;  /* 0x03e00000081879f0 */ /* 0x000fe60008001818 */
[----:B------:R-:W-:Y:S02]  /*48e0*/  WARPGROUP.DEPBAR.LE gsb0, 0x0 ;  /* 0x00008000000079c5 */ /* 0x000fe40000010000 */
[----:B0-----:R-:W-:Y:S05]  /*48f0*/  @!P1 BRA `(.L_x_18) ;  /* 0x0000004000b49947 */ /* 0x001fea0003800000 */
[----:B------:R-:W-:-:S04]  /*4900*/  UIADD3 UR6, UR39, 0x1, URZ ;  /* 0x0000000127067890 */ /* 0x000fc8000fffe03f */
[----:B------:R-:W-:-:S04]  /*4910*/  UISETP.NE.AND UP0, UPT, UR6, 0x3, UPT ;  /* 0x000000030600788c */ /* 0x000fc8000bf05270 */
[----:B------:R-:W-:Y:S02]  /*4920*/  USEL UR7, URZ, 0x1, UP0 ;  /* 0x000000013f077887 */ /* 0x000fe40008000000 */
[----:B------:R-:W-:Y:S02]  /*4930*/  USEL UR6, UR6, URZ, UP0 ;  /* 0x0000003f06067287 */ /* 0x000fe40008000000 */
[----:B------:R-:W-:-:S06]  /*4940*/  ULOP3.LUT UR7, UR38, UR7, URZ, 0x3c, !UPT ;  /* 0x0000000726077292 */ /* 0x000fcc000f8e3c3f */
[----:B------:R-:W-:Y:S01]  /*4950*/  IMAD.U32 R0, RZ, RZ, UR7 ;  /* 0x00000007ff007e24 */ /* 0x000fe2000f8e00ff */
[----:B------:R-:W-:-:S06]  /*4960*/  UMOV UR7, UR39 ;  /* 0x0000002700077c82 */ /* 0x000fcc0008000000 */
.L_x_25:
[----:B------:R-:W-:Y:S05]  /*4970*/  @!P0 BRA `(.L_x_19) ;  /* 0x0000000000048947 */ /* 0x000fea0003800000 */
[----:B------:R-:W-:Y:S01]  /*4980*/  BPT.TRAP 0x1 ;  /* 0x000000040000795c */ /* 0x000fe20000300000 */
.L_x_19:
[----:B------:R-:W0:Y:S01]  /*4990*/  S2UR UR8, SR_CgaCtaId ;  /* 0x00000000000879c3 */ /* 0x000e220000008800 */
[----:B------:R-:W-:Y:S01]  /*49a0*/  UMOV UR12, 0x400 ;  /* 0x00000400000c7882 */ /* 0x000fe20000000000 */
[----:B------:R-:W-:Y:S01]  /*49b0*/  SHF.L.U32 R4, R0, 0x1f, RZ ;  /* 0x0000001f00047819 */ /* 0x000fe200000006ff */
[----:B0-----:R-:W-:-:S04]  /*49c0*/  ULEA UR12, UR8, UR12, 0x18 ;  /* 0x0000000c080c7291 */ /* 0x001fc8000f8ec03f */
[----:B------:R-:W-:-:S09]  /*49d0*/  ULEA UR8, UR6, UR12, 0x3 ;  /* 0x0000000c06087291 */ /* 0x000fd2000f8e183f */
[----:B------:R0:W1:Y:S01]  /*49e0*/  SYNCS.PHASECHK.TRANS64.TRYWAIT P1, [UR8], R4 ;  /* 0x00000004ff0075a7 */ /* 0x0000620008020148 */
[----:B------:R-:W-:Y:S05]  /*49f0*/  @!P0 BRA `(.L_x_20) ;  /* 0x0000000000048947 */ /* 0x000fea0003800000 */
[----:B------:R-:W-:Y:S01]  /*4a00*/  BPT.TRAP 0x1 ;  /* 0x000000040000795c */ /* 0x000fe20000300000 */
.L_x_20:
[----:B-1----:R-:W-:Y:S05]  /*4a10*/  @P1 BRA `(.L_x_21) ;  /* 0x0000000000081947 */ /* 0x002fea0003800000 */
[----:B------:R-:W1:Y:S02]  /*4a20*/  SYNCS.PHASECHK.TRANS64.TRYWAIT P1, [UR8], R4 ;  /* 0x00000004ff0075a7 */ /* 0x000e640008020148 */
[----:B-1----:R-:W-:Y:S05]  /*4a30*/  @!P1 BRA `(.L_x_22) ;  /* 0x0000016c001c9947 */ /* 0x002fea0003800000 */
.L_x_21:
        /* <DEDUP_REMOVED lines=64> */
[----:B--2---:R-:W2:Y:S04]  /*4e40*/  LDL.LU.64 R24, [R1] ;  /* 0x0000000001187983 */ /* 0x004ea80000300a00 */
        /* <DEDUP_REMOVED lines=63> */
[----:B------:R-:W-:-:S02]  /*5240*/  ULEA UR13, UR6, UR4, 0xb ;  /* 0x00000004060d7291 */ /* 0x000fc4000f8e583f */
[----:B------:R-:W-:Y:S01]  /*5250*/  ULEA UR14, UR6, UR5, 0xb ;  /* 0x00000005060e7291 */ /* 0x000fe2000f8e583f */
[----:B-----5:R-:W-:Y:S01]  /*5260*/  STL [R1+0x2c8], R16 ;  /* 0x0002c81001007387 */ /* 0x020fe20000100800 */
[----:B------:R-:W-:Y:S01]  /*5270*/  UMOV UR9, 0x40000040 ;  /* 0x4000004000097882 */ /* 0x000fe20000000000 */
[----:B------:R-:W-:Y:S02]  /*5280*/  UMOV UR11, 0x40000040 ;  /* 0x40000040000b7882 */ /* 0x000fe40000000000 */
[----:B------:R-:W-:Y:S01]  /*5290*/  UMOV UR8, UR13 ;  /* 0x0000000d00087c82 */ /* 0x000fe20008000000 */
[----:B------:R-:W-:Y:S01]  /*52a0*/  STL [R1+0x2c4], R3 ;  /* 0x0002c40301007387 */ /* 0x000fe20000100800 */
[----:B------:R-:W-:-:S03]  /*52b0*/  UMOV UR10, UR14 ;  /* 0x0000000e000a7c82 */ /* 0x000fc60008000000 */
[----:B------:R3:W-:Y:S04]  /*52c0*/  STL [R1+0x2c0], R2 ;  /* 0x0002c00201007387 */ /* 0x0007e80000100800 */
[----:B------:R4:W-:Y:S01]  /*52d0*/  STL [R1+0x2bc], R0 ;  /* 0x0002bc0001007387 */ /* 0x0009e20000100800 */
[----:B--2---:R-:W-:-:S06]  /*52e0*/  WARPGROUP.ARRIVE ;  /* 0x00000000000079c5 */ /* 0x004fcc0000000000 */
[----:B------:R-:W-:Y:S03]  /*52f0*/  HGMMA.64x256x16.F32.BF16 R24, gdesc[UR8], R24, gsb0 ;  /* 0x03e00000081879f0 */ /* 0x000fe60008001818 */
[----:B------:R-:W-:Y:S02]  /*5300*/  WARPGROUP.DEPBAR.LE gsb0, 0x0 ;  /* 0x00008000000079c5 */ /* 0x000fe40000010000 */
[----:B------:R-:W-:Y:S01]  /*5310*/  STL.64 [R1], R24 ;  /* 0x0000001801007387 */ /* 0x000fe20000100a00 */
[----:B---3--:R-:W-:Y:S01]  /*5320*/  IMAD.MOV.U32 R2, RZ, RZ, R150 ;  /* 0x000000ffff027224 */ /* 0x008fe200078e0096 */
[----:B01----:R-:W-:Y:S01]  /*5330*/  MOV R4, R148 ;  /* 0x0000009400047202 */ /* 0x003fe20000000f00 */
[----:B----4-:R-:W-:Y:S01]  /*5340*/  IMAD.MOV.U32 R0, RZ, RZ, R151 ;  /* 0x000000ffff007224 */ /* 0x010fe200078e0097 */
        /* <DEDUP_REMOVED lines=40> */
[----:B------:R-:W2:Y:S01]  /*55d0*/  LDL.LU.64 R150, [R1+0x780] ;  /* 0x0007800001967983 */ /* 0x000ea20000300a00 */
        /* <DEDUP_REMOVED lines=60> */
[----:B------:R-:W-:-:S02]  /*59a0*/  IMAD.MOV.U32 R167, RZ, RZ, R83 ;  /* 0x000000ffffa77224 */ /* 0x000fc400078e0053 */
[----:B------:R-:W-:Y:S01]  /*59b0*/  IMAD.MOV.U32 R165, RZ, RZ, R81 ;  /* 0x000000ffffa57224 */ /* 0x000fe200078e0051 */
[----:B------:R-:W2:Y:S01]  /*59c0*/  LDL.LU.64 R118, [R1+0x700] ;  /* 0x0007000001767983 */ /* 0x000ea20000300a00 */
[----:B------:R-:W-:Y:S02]  /*59d0*/  IMAD.MOV.U32 R162, RZ, RZ, R78 ;  /* 0x000000ffffa27224 */ /* 0x000fe400078e004e */
[----:B------:R-:W-:Y:S01]  /*59e0*/  IMAD.MOV.U32 R163, RZ, RZ, R79 ;  /* 0x000000ffffa37224 */ /* 0x000fe200078e004f */
[----:B------:R-:W2:Y:S01]  /*59f0*/  LDL.LU.64 R116, [R1+0x6f8] ;  /* 0x0006f80001747983 */ /* 0x000ea20000300a00 */
[----:B------:R-:W-:Y:S02]  /*5a00*/  IMAD.MOV.U32 R161, RZ, RZ, R77 ;  /* 0x000000ffffa17224 */ /* 0x000fe400078e004d */
        /* <DEDUP_REMOVED lines=58> */
[----:B0-----:R-:W2:Y:S04]  /*5db0*/  LDL.LU.64 R44, [R1+0x5d8] ;  /* 0x0005d800012c7983 */ /* 0x001ea80000300a00 */
        /* <DEDUP_REMOVED lines=11> */
[----:B------:R-:W-:-:S02]  /*5e70*/  UMOV UR9, 0x40000040 ;  /* 0x4000004000097882 */ /* 0x000fc40000000000 */
[----:B------:R-:W-:Y:S01]  /*5e80*/  STL [R1+0x580], R160 ;  /* 0x000580a001007387 */ /* 0x000fe20000100800 */
[----:B--2---:R-:W-:-:S06]  /*5e90*/  WARPGROUP.ARRIVE ;  /* 0x00000000000079c5 */ /* 0x004fcc0000000000 */
        /* <DEDUP_REMOVED lines=64> */
[----:B------:R-:W-:Y:S01]  /*62a0*/  IMAD.MOV.U32 R143, RZ, RZ, R222 ;  /* 0x000000ffff8f7224 */ /* 0x000fe200078e00de */
[----:B------:R-:W-:Y:S01]  /*62b0*/  MOV R222, R14 ;  /* 0x0000000e00de7202 */ /* 0x000fe20000000f00 */
[----:B------:R-:W-:Y:S02]  /*62c0*/  IMAD.MOV.U32 R144, RZ, RZ, R221 ;  /* 0x000000ffff907224 */ /* 0x000fe400078e00dd */
[----:B------:R-:W-:Y:S02]  /*62d0*/  IMAD.MOV.U32 R145, RZ, RZ, R220 ;  /* 0x000000ffff917224 */ /* 0x000fe400078e00dc */
[----:B------:R-:W-:Y:S01]  /*62e0*/  IMAD.MOV.U32 R147, RZ, RZ, R218 ;  /* 0x000000ffff937224 */ /* 0x000fe200078e00da */
[----:B------:R-:W-:Y:S01]  /*62f0*/  MOV R218, R18 ;  /* 0x0000001200da7202 */ /* 0x000fe20000000f00 */
[----:B------:R-:W-:Y:S02]  /*6300*/  IMAD.MOV.U32 R148, RZ, RZ, R217 ;  /* 0x000000ffff947224 */ /* 0x000fe400078e00d9 */
[----:B------:R-:W-:-:S02]  /*6310*/  IMAD.MOV.U32 R149, RZ, RZ, R216 ;  /* 0x000000ffff957224 */ /* 0x000fc400078e00d8 */
[----:B------:R-:W-:Y:S01]  /*6320*/  IMAD.MOV.U32 R151, RZ, RZ, R214 ;  /* 0x000000ffff977224 */ /* 0x000fe200078e00d6 */
[----:B------:R-:W-:Y:S01]  /*6330*/  MOV R214, R22 ;  /* 0x0000001600d67202 */ /* 0x000fe20000000f00 */
        /* <DEDUP_REMOVED lines=17> */
[----:B------:R-:W-:Y:S01]  /*6450*/  IMAD.MOV.U32 R235, RZ, RZ, R0 ;  /* 0x000000ffffeb7224 */ /* 0x000fe200078e0000 */
[----:B------:R-:W-:Y:S02]  /*6460*/  UIADD3 UR8, UR13, 0x2, URZ ;  /* 0x000000020d087890 */ /* 0x000fe4000fffe03f */
[----:B------:R-:W-:Y:S01]  /*6470*/  UIADD3 UR10, UR14, 0x2, URZ ;  /* 0x000000020e0a7890 */ /* 0x000fe2000fffe03f */
[----:B------:R-:W-:Y:S01]  /*6480*/  UMOV UR9, 0x40000040 ;  /* 0x4000004000097882 */ /* 0x000fe20000000000 */
[----:B------:R-:W-:Y:S01]  /*6490*/  UMOV UR11, 0x40000040 ;  /* 0x40000040000b7882 */ /* 0x000fe20000000000 */
        /* <DEDUP_REMOVED lines=236> */
[----:B------:R-:W-:Y:S01]  /*7360*/  STL.64 [R1+0x30], R36 ;  /* 0x0000302401007387 */ /* 0x000fe20000100a00 */
[----:B------:R-:W-:-:S03]  /*7370*/  IMAD.MOV.U32 R5, RZ, RZ, R150 ;  /* 0x000000ffff057224 */ /* 0x000fc600078e0096 */
[----:B------:R-:W-:Y:S01]  /*7380*/  STL.64 [R1+0x38], R38 ;  /* 0x0000382601007387 */ /* 0x000fe20000100a00 */
[----:B------:R-:W-:-:S03]  /*7390*/  IMAD.MOV.U32 R4, RZ, RZ, R151 ;  /* 0x000000ffff047224 */ /* 0x000fc600078e0097 */
[----:B------:R-:W-:Y:S01]  /*73a0*/  STL.64 [R1+0x40], R40 ;  /* 0x0000402801007387 */ /* 0x000fe20000100a00 */
[----:B------:R-:W-:Y:S01]  /*73b0*/  MOV R7, R148 ;  /* 0x0000009400077202 */ /* 0x000fe20000000f00 */
[----:B------:R-:W-:Y:S02]  /*73c0*/  IMAD.MOV.U32 R6, RZ, RZ, R149 ;  /* 0x000000ffff067224 */ /* 0x000fe400078e0095 */
[----:B------:R-:W-:Y:S01]  /*73d0*/  STL.64 [R1+0x48], R42 ;  /* 0x0000482a01007387 */ /* 0x000fe20000100a00 */
[----:B------:R-:W-:-:S03]  /*73e0*/  IMAD.MOV.U32 R9, RZ, RZ, R146 ;  /* 0x000000ffff097224 */ /* 0x000fc600078e0092 */
[----:B------:R0:W-:Y:S01]  /*73f0*/  STL.64 [R1+0x50], R44 ;  /* 0x0000502c01007387 */ /* 0x0001e20000100a00 */
[----:B------:R-:W-:Y:S01]  /*7400*/  IMAD.MOV.U32 R8, RZ, RZ, R147 ;  /* 0x000000ffff087224 */ /* 0x000fe200078e0093 */
[----:B------:R-:W-:Y:S02]  /*7410*/  MOV R11, R144 ;  /* 0x00000090000b7202 */ /* 0x000fe40000000f00 */
[----:B------:R-:W3:Y:S01]  /*7420*/  LDL.LU.64 R150, [R1+0x4c8] ;  /* 0x0004c80001967983 */ /* 0x000ee20000300a00 */
[----:B------:R-:W-:-:S03]  /*7430*/  IMAD.MOV.U32 R10, RZ, RZ, R145 ;  /* 0x000000ffff0a7224 */ /* 0x000fc600078e0091 */
[----:B------:R-:W3:Y:S01]  /*7440*/  LDL.LU.64 R148, [R1+0x4c0] ;  /* 0x0004c00001947983 */ /* 0x000ee20000300a00 */
[----:B------:R-:W-:Y:S01]  /*7450*/  IMAD.MOV.U32 R13, RZ, RZ, R142 ;  /* 0x000000ffff0d7224 */ /* 0x000fe200078e008e */
[----:B------:R-:W-:Y:S01]  /*7460*/  MOV R15, R140 ;  /* 0x0000008c000f7202 */ /* 0x000fe20000000f00 */
[----:B------:R-:W-:Y:S01]  /*7470*/  IMAD.MOV.U32 R12, RZ, RZ, R143 ;  /* 0x000000ffff0c7224 */ /* 0x000fe200078e008f */
        /* <DEDUP_REMOVED lines=141> */
[----:B------:R-:W-:Y:S02]  /*7d50*/  IMAD.MOV.U32 R16, RZ, RZ, R46 ;  /* 0x000000ffff107224 */ /* 0x000fe400078e002e */
[----:B------:R-:W-:Y:S01]  /*7d60*/  IMAD.MOV.U32 R3, RZ, RZ, R47 ;  /* 0x000000ffff037224 */ /* 0x000fe200078e002f */
        /* <DEDUP_REMOVED lines=83> */
[----:B------:R-:W-:Y:S01]  /*82a0*/  UIADD3 UR8, UR13, 0x6, URZ ;  /* 0x000000060d087890 */ /* 0x000fe2000fffe03f */
[----:B------:R-:W-:Y:S01]  /*82b0*/  IMAD.MOV.U32 R147, RZ, RZ, R222 ;  /* 0x000000ffff937224 */ /* 0x000fe200078e00de */
[----:B------:R-:W-:Y:S01]  /*82c0*/  MOV R222, R18 ;  /* 0x0000001200de7202 */ /* 0x000fe20000000f00 */
[----:B------:R-:W-:Y:S01]  /*82d0*/  IMAD.MOV.U32 R148, RZ, RZ, R221 ;  /* 0x000000ffff947224 */ /* 0x000fe200078e00dd */
[----:B------:R-:W-:Y:S01]  /*82e0*/  UIADD3 UR10, UR14, 0x6, URZ ;  /* 0x000000060e0a7890 */ /* 0x000fe2000fffe03f */
[----:B------:R-:W-:Y:S01]  /*82f0*/  IMAD.MOV.U32 R149, RZ, RZ, R220 ;  /* 0x000000ffff957224 */ /* 0x000fe200078e00dc */
[----:B------:R-:W-:Y:S01]  /*8300*/  UMOV UR9, 0x40000040 ;  /* 0x4000004000097882 */ /* 0x000fe20000000000 */
[----:B------:R-:W-:Y:S01]  /*8310*/  IMAD.MOV.U32 R151, RZ, RZ, R218 ;  /* 0x000000ffff977224 */ /* 0x000fe200078e00da */
[----:B------:R-:W-:Y:S01]  /*8320*/  MOV R218, R22 ;  /* 0x0000001600da7202 */ /* 0x000fe20000000f00 */
        /* <DEDUP_REMOVED lines=11> */
[----:B------:R-:W-:Y:S01]  /*83e0*/  IMAD.MOV.U32 R223, RZ, RZ, R17 ;  /* 0x000000ffffdf7224 */ /* 0x000fe200078e0011 */
[----:B------:R0:W5:Y:S01]  /*83f0*/  LDL.LU R0, [R1+0x2bc] ;  /* 0x0002bc0001007983 */ /* 0x0001620000300800 */
        /* <DEDUP_REMOVED lines=105> */
[----:B------:R-:W-:Y:S01]  /*8a90*/  BPT.TRAP 0x1 ;  /* 0x000000040000795c */ /* 0x000fe20000300000 */
.L_x_23:
[----:B------:R-:W-:Y:S02]  /*8aa0*/  UISETP.GT.U32.AND UP0, UPT, UR40, 0x1, UPT ;  /* 0x000000012800788c */ /* 0x000fe4000bf04070 */
[----:B------:R-:W-:-:S04]  /*8ab0*/  ULEA UR12, UR7, UR12, 0x3 ;  /* 0x0000000c070c7291 */ /* 0x000fc8000f8e183f */
[----:B------:R-:W-:Y:S01]  /*8ac0*/  UIADD3 UR12, UR12, 0x18, URZ ;  /* 0x000000180c0c7890 */ /* 0x000fe2000fffe03f */
[----:B------:R-:W-:-:S03]  /*8ad0*/  PLOP3.LUT P1, PT, PT, PT, UP0, 0x80, 0x0 ;  /* 0x000000000000781c */ /* 0x000fc60003f2f008 */
[----:B------:R-:W-:-:S09]  /*8ae0*/  UPRMT UR12, URZ, 0x654, UR12 ;  /* 0x000006543f0c7896 */ /* 0x000fd2000800000c */
[----:B------:R-:W-:Y:S01]  /*8af0*/  SYNCS.ARRIVE.TRANS64.RED.A1T0 RZ, [UR12], RZ ;  /* 0x000000ffffff79a7 */ /* 0x000fe2000810040c */
[----:B------:R-:W-:Y:S05]  /*8b00*/  @P1 BRA `(.L_x_24) ;  /* 0x0000000000041947 */ /* 0x000fea0003800000 */
[----:B------:R-:W-:Y:S01]  /*8b10*/  BPT.TRAP 0x1 ;  /* 0x000000040000795c */ /* 0x000fe20000300000 */
.L_x_24:
[----:B------:R-:W-:Y:S01]  /*8b20*/  UIADD3 UR6, UR6, 0x1, URZ ;  /* 0x0000000106067890 */ /* 0x000fe2000fffe03f */
[C---:B-----5:R-:W-:Y:S01]  /*8b30*/  ISETP.GT.AND P1, PT, R3.reuse, 0x1, PT ;  /* 0x000000010300780c */ /* 0x060fe20003f24270 */
[----:B------:R-:W-:Y:S01]  /*8b40*/  UIADD3 UR7, UR7, 0x1, URZ ;  /* 0x0000000107077890 */ /* 0x000fe2000fffe03f */
[----:B------:R-:W-:Y:S01]  /*8b50*/  VIADD R3, R3, 0xffffffff ;  /* 0xffffffff03037836 */ /* 0x000fe20000000000 */
[----:B------:R-:W-:Y:S02]  /*8b60*/  UISETP.NE.AND UP0, UPT, UR6, 0x3, UPT ;  /* 0x000000030600788c */ /* 0x000fe4000bf05270 */
[----:B------:R-:W-:Y:S02]  /*8b70*/  UISETP.NE.AND UP1, UPT, UR7, 0x3, UPT ;  /* 0x000000030700788c */ /* 0x000fe4000bf25270 */
[----:B------:R-:W-:Y:S02]  /*8b80*/  USEL UR8, URZ, 0x1, UP0 ;  /* 0x000000013f087887 */ /* 0x000fe40008000000 */
[----:B------:R-:W-:-:S02]  /*8b90*/  USEL UR6, UR6, URZ, UP0 ;  /* 0x0000003f06067287 */ /* 0x000fc40008000000 */
[----:B------:R-:W-:Y:S02]  /*8ba0*/  USEL UR7, UR7, URZ, UP1 ;  /* 0x0000003f07077287 */ /* 0x000fe40008800000 */
[----:B------:R-:W-:Y:S01]  /*8bb0*/  LOP3.LUT R0, R0, UR8, RZ, 0x3c, !PT ;  /* 0x0000000800007c12 */ /* 0x000fe2000f8e3cff */
[----:B------:R-:W-:Y:S09]  /*8bc0*/  @P1 BRA `(.L_x_25) ;  /* 0xffffffbc00681947 */ /* 0x000ff2000383ffff */
.L_x_18:
[----:B------:R-:W0:Y:S02]  /*8bd0*/  LDC R0, c[0x0][0x28c] ;  /* 0x0000a300ff007b82 */ /* 0x000e240000000800 */
[----:B0-----:R-:W-:-:S13]  /*8be0*/  ISETP.GE.AND P1, PT, R0, 0x1, PT ;  /* 0x000000010000780c */ /* 0x001fda0003f26270 */
[----:B------:R-:W-:Y:S05]  /*8bf0*/  @!P1 BRA `(.L_x_26) ;  /* 0x00000000004c9947 */ /* 0x000fea0003800000 */
[----:B------:R-:W-:Y:S05]  /*8c00*/  @!P0 BRA `(.L_x_27) ;  /* 0x0000000000048947 */ /* 0x000fea0003800000 */
[----:B------:R-:W-:Y:S01]  /*8c10*/  BPT.TRAP 0x1 ;  /* 0x000000040000795c */ /* 0x000fe20000300000 */
.L_x_27:
[----:B------:R-:W0:Y:S01]  /*8c20*/  S2UR UR7, SR_CgaCtaId ;  /* 0x00000000000779c3 */ /* 0x000e220000008800 */
[----:B------:R-:W-:-:S04]  /*8c30*/  UISETP.LT.AND UP0, UPT, UR44, 0x1, UPT ;  /* 0x000000012c00788c */ /* 0x000fc8000bf01270 */
[----:B------:R-:W-:Y:S02]  /*8c40*/  USEL UR6, UR44, 0x1, UP0 ;  /* 0x000000012c067887 */ /* 0x000fe40008000000 */
[----:B------:R-:W-:Y:S02]  /*8c50*/  UISETP.GT.U32.AND UP0, UPT, UR40, 0x1, UPT ;  /* 0x000000012800788c */ /* 0x000fe4000bf04070 */
[----:B------:R-:W-:-:S04]  /*8c60*/  UIADD3 UR6, UR39, UR44, -UR6 ;  /* 0x0000002c27067290 */ /* 0x000fc8000fffe806 */
[----:B------:R-:W-:Y:S01]  /*8c70*/  UIMAD.WIDE.U32 UR4, UR6, -0x55555555, URZ ;  /* 0xaaaaaaab060478a5 */ /* 0x000fe2000f8e003f */
[----:B------:R-:W-:-:S03]  /*8c80*/  PLOP3.LUT P0, PT, PT, PT, UP0, 0x80, 0x0 ;  /* 0x000000000000781c */ /* 0x000fc60003f0f008 */
[----:B------:R-:W-:-:S03]  /*8c90*/  USHF.R.U32.HI UR4, URZ, 0x1, UR5 ;  /* 0x000000013f047899 */ /* 0x000fc60008011605 */
[----:B------:R-:W-:Y:S01]  /*8ca0*/  UMOV UR5, 0x400 ;  /* 0x0000040000057882 */ /* 0x000fe20000000000 */
[----:B------:R-:W-:Y:S02]  /*8cb0*/  UIMAD UR6, UR4, -0x3, UR6 ;  /* 0xfffffffd040678a4 */ /* 0x000fe4000f8e0206 */
[----:B0-----:R-:W-:-:S04]  /*8cc0*/  ULEA UR5, UR7, UR5, 0x18 ;  /* 0x0000000507057291 */ /* 0x001fc8000f8ec03f */
[----:B------:R-:W-:-:S04]  /*8cd0*/  ULEA UR6, UR6, UR5, 0x3 ;  /* 0x0000000506067291 */ /* 0x000fc8000f8e183f */
[----:B------:R-:W-:-:S04]  /*8ce0*/  UIADD3 UR6, UR6, 0x18, URZ ;  /* 0x0000001806067890 */ /* 0x000fc8000fffe03f */
[----:B------:R-:W-:-:S09]  /*8cf0*/  UPRMT UR6, URZ, 0x654, UR6 ;  /* 0x000006543f067896 */ /* 0x000fd20008000006 */
[----:B------:R-:W-:Y:S01]  /*8d00*/  SYNCS.ARRIVE.TRANS64.RED.A1T0 RZ, [UR6], RZ ;  /* 0x000000ffffff79a7 */ /* 0x000fe20008100406 */
[----:B------:R-:W-:Y:S05]  /*8d10*/  @P0 BRA `(.L_x_26) ;  /* 0x0000000000040947 */ /* 0x000fea0003800000 */
[----:B------:R-:W-:Y:S01]  /*8d20*/  BPT.TRAP 0x1 ;  /* 0x000000040000795c */ /* 0x000fe20000300000 */
.L_x_26:
[----:B------:R-:W0:Y:S01]  /*8d30*/  S2R R8, SR_TID.X ;  /* 0x0000000000087919 */ /* 0x000e220000002100 */
[----:B------:R-:W-:Y:S01]  /*8d40*/  IMAD.MOV.U32 R19, RZ, RZ, 0x6540 ;  /* 0x00006540ff137424 */ /* 0x000fe200078e00ff */
[----:B------:R-:W-:Y:S01]  /*8d50*/  USHF.R.S32.HI UR10, URZ, 0x1f, UR43 ;  /* 0x0000001f3f0a7899 */ /* 0x000fe2000801142b */
[----:B-----5:R-:W-:Y:S01]  /*8d60*/  LOP3.LUT R4, R160, 0x1, RZ, 0xc0, !PT ;  /* 0x00000001a0047812 */ /* 0x020fe200078ec0ff */
[----:B------:R-:W-:Y:S01]  /*8d70*/  ULDC.64 UR8, c[0x0][0x5d0] ;  /* 0x0001740000087ab9 */ /* 0x000fe20000000a00 */
[----:B------:R-:W-:Y:S01]  /*8d80*/  UIMAD.WIDE UR6, UR41, 0x100, URZ ;  /* 0x00000100290678a5 */ /* 0x000fe2000f8e023f */
[----:B------:R-:W-:Y:S01]  /*8d90*/  IMAD.U32 R6, RZ, RZ, UR8 ;  /* 0x00000008ff067e24 */ /* 0x000fe2000f8e00ff */
[----:B------:R-:W-:Y:S01]  /*8da0*/  UIMAD UR4, UR10, UR8, URZ ;  /* 0x000000080a0472a4 */ /* 0x000fe2000f8e023f */
[----:B------:R-:W-:Y:S01]  /*8db0*/  IMAD.SHL.U32 R3, R4, 0x40, RZ ;  /* 0x0000004004037824 */ /* 0x000fe200078e00ff */
[----:B------:R-:W-:Y:S02]  /*8dc0*/  USHF.L.U32 UR41, UR41, 0x8, URZ ;  /* 0x0000000829297899 */ /* 0x000fe4000800063f */
[----:B------:R-:W-:Y:S01]  /*8dd0*/  UIMAD UR4, UR43, UR9, UR4 ;  /* 0x000000092b0472a4 */ /* 0x000fe2000f8e0204 */
[----:B------:R-:W-:Y:S01]  /*8de0*/  ULDC UR8, c[0x0][0x284] ;  /* 0x0000a10000087ab9 */ /* 0x000fe20000000800 */
[----:B------:R-:W-:Y:S01]  /*8df0*/  UIADD3 UR39, UR44, UR39, URZ ;  /* 0x000000272c277290 */ /* 0x000fe2000fffe03f */
[----:B------:R-:W-:Y:S01]  /*8e00*/  MOV R17, UR8 ;  /* 0x0000000800117c02 */ /* 0x000fe20008000f00 */
[----:B------:R-:W-:-:S02]  /*8e10*/  UISETP.GE.U32.AND UP2, UPT, UR44, 0x3, UPT ;  /* 0x000000032c00788c */ /* 0x000fc4000bf46070 */
[----:B------:R-:W-:-:S04]  /*8e20*/  UISETP.GT.U32.AND UP1, UPT, UR39, 0x2, UPT ;  /* 0x000000022700788c */ /* 0x000fc8000bf24070 */
[----:B------:R-:W-:Y:S01]  /*8e30*/  UISETP.LT.U32.AND UP1, UPT, UR44, 0x3, UP1 ;  /* 0x000000032c00788c */ /* 0x000fe20008f21070 */
[----:B0-----:R-:W-:Y:S02]  /*8e40*/  SHF.L.U32 R18, R8, 0x1, RZ ;  /* 0x0000000108127819 */ /* 0x001fe400000006ff */
[----:B------:R-:W-:Y:S02]  /*8e50*/  SHF.R.U32.HI R0, RZ, 0x2, R8 ;  /* 0x00000002ff007819 */ /* 0x000fe40000011608 */
[----:B------:R-:W-:Y:S02]  /*8e60*/  LOP3.LUT R18, R18, 0x6, RZ, 0xc0, !PT ;  /* 0x0000000612127812 */ /* 0x000fe400078ec0ff */
[----:B------:R-:W-:Y:S02]  /*8e70*/  LOP3.LUT R5, R8, 0x60, RZ, 0xc0, !PT ;  /* 0x0000006008057812 */ /* 0x000fe400078ec0ff */
[----:B------:R-:W-:Y:S01]  /*8e80*/  PRMT R18, R18, R19, UR42 ;  /* 0x0000002a12127e16 */ /* 0x000fe20008000013 */
[----:B------:R-:W-:Y:S01]  /*8e90*/  USHF.L.U32 UR42, UR42, 0x8, URZ ;  /* 0x000000082a2a7899 */ /* 0x000fe2000800063f */
[----:B------:R-:W-:-:S02]  /*8ea0*/  LOP3.LUT R0, R0, 0x7, RZ, 0xc0, !PT ;  /* 0x0000000700007812 */ /* 0x000fc400078ec0ff */
[----:B------:R-:W-:Y:S02]  /*8eb0*/  SHF.R.S32.HI R19, RZ, 0x1f, R18 ;  /* 0x0000001fff137819 */ /* 0x000fe40000011412 */
[----:B------:R-:W-:Y:S02]  /*8ec0*/  SHF.R.U32.HI R5, RZ, 0x1, R5 ;  /* 0x00000001ff057819 */ /* 0x000fe40000011605 */
[----:B------:R-:W-:Y:S01]  /*8ed0*/  LOP3.LUT R3, R3, 0x40, R0, 0xe2, !PT ;  /* 0x0000004003037812 */ /* 0x000fe200078ee200 */
[----:B------:R-:W-:Y:S01]  /*8ee0*/  IMAD.WIDE.U32 R6, R6, UR43, R18 ;  /* 0x0000002b06067c25 */ /* 0x000fe2000f8e0012 */
[----:B------:R-:W-:Y:S02]  /*8ef0*/  IADD3 R0, RZ, -R5, -R0 ;  /* 0x80000005ff007210 */ /* 0x000fe40007ffe800 */
[----:B------:R-:W-:Y:S01]  /*8f00*/  LOP3.LUT R3, R3, UR6, R5, 0xfe, !PT ;  /* 0x0000000603037c12 */ /* 0x000fe2000f8efe05 */
[----:B------:R-:W-:Y:S01]  /*8f10*/  VIADD R7, R7, UR4 ;  /* 0x0000000407077c36 */ /* 0x000fe20008000000 */
[----:B------:R-:W-:Y:S01]  /*8f20*/  ULDC UR4, c[0x0][0x288] ;  /* 0x0000a20000047ab9 */ /* 0x000fe20000000800 */
[----:B------:R-:W-:Y:S01]  /*8f30*/  IMAD R0, R4, -0x40, R0 ;  /* 0xffffffc004007824 */ /* 0x000fe200078e0200 */
[----:B------:R-:W-:Y:S01]  /*8f40*/  UISETP.GE.AND UP0, UPT, UR42, UR4, UPT ;  /* 0x000000042a00728c */ /* 0x000fe2000bf06270 */
[----:B------:R-:W-:-:S03]  /*8f50*/  IMAD.MOV.U32 R4, RZ, RZ, -0x2 ;  /* 0xfffffffeff047424 */ /* 0x000fc600078e00ff */
[----:B------:R-:W-:Y:S02]  /*8f60*/  UISETP.GE.OR UP0, UPT, UR41, UR8, UP0 ;  /* 0x000000082900728c */ /* 0x000fe40008706670 */
[----:B------:R-:W-:Y:S01]  /*8f70*/  IADD3 R17, R17, -UR41, R0 ;  /* 0x8000002911117c10 */ /* 0x000fe2000fffe000 */
[----:B------:R-:W-:Y:S01]  /*8f80*/  USEL UR8, URZ, 0x1, !UP1 ;  /* 0x000000013f087887 */ /* 0x000fe2000c800000 */
[----:B------:R-:W-:Y:S01]  /*8f90*/  LOP3.LUT R0, R8, 0x3, RZ, 0xc0, !PT ;  /* 0x0000000308007812 */ /* 0x000fe200078ec0ff */
[----:B------:R-:W-:Y:S01]  /*8fa0*/  UMOV UR41, 0xffffffff ;  /* 0xffffffff00297882 */ /* 0x000fe20000000000 */
[----:B------:R-:W-:Y:S01]  /*8fb0*/  PLOP3.LUT P0, PT, PT, PT, UP0, 0x80, 0x0 ;  /* 0x000000000000781c */ /* 0x000fe20003f0f008 */
[----:B------:R-:W-:Y:S02]  /*8fc0*/  ULOP3.LUT UR38, UR38, UR8, URZ, 0x3c, !UPT ;  /* 0x0000000826267292 */ /* 0x000fe4000f8e3c3f */
[----:B------:R-:W-:Y:S01]  /*8fd0*/  IMAD R0, R0, R4, UR4 ;  /* 0x0000000400007e24 */ /* 0x000fe2000f8e0204 */
[----:B------:R-:W-:-:S03]  /*8fe0*/  UIMAD.WIDE.U32 UR4, UR39, -0x55555555, URZ ;  /* 0xaaaaaaab270478a5 */ /* 0x000fc6000f8e003f */
[----:B------:R-:W-:Y:S01]  /*8ff0*/  VIADD R0, R0, -UR42 ;  /* 0x8000002a00007c36 */ /* 0x000fe20008000000 */
[----:B------:R-:W-:-:S04]  /*9000*/  USHF.R.U32.HI UR4, URZ, 0x1, UR5 ;  /* 0x000000013f047899 */ /* 0x000fc80008011605 */
[----:B------:R-:W-:Y:S02]  /*9010*/  UIMAD UR39, UR4, -0x3, UR39 ;  /* 0xfffffffd042778a4 */ /* 0x000fe4000f8e0227 */
[----:B------:R-:W-:Y:S01]  /*9020*/  @UP2 ULOP3.LUT UR38, UR38, 0x1, UR4, 0x78, !UPT ;  /* 0x0000000126262892 */ /* 0x000fe2000f8e7804 */
[----:B------:R-:W-:Y:S11]  /*9030*/  @P0 BRA `(.L_x_28) ;  /* 0x0000010400d80947 */ /* 0x000ff60003800000 */
[----:B------:R-:W-:Y:S01]  /*9040*/  FSETP.NEU.AND P0, PT, R16, RZ, PT ;  /* 0x000000ff1000720b */ /* 0x000fe20003f0d000 */
[----:B------:R-:W-:Y:S01]  /*9050*/  ULDC.64 UR8, c[0x0][0x5c8] ;  /* 0x0001720000087ab9 */ /* 0x000fe20000000a00 */
[----:B------:R-:W-:Y:S01]  /*9060*/  ISETP.GT.AND P3, PT, R17, RZ, PT ;  /* 0x000000ff1100720c */ /* 0x000fe20003f64270 */
[----:B------:R-:W-:Y:S01]  /*9070*/  UIMAD UR4, UR7, UR8, URZ ;  /* 0x00000008070472a4 */ /* 0x000fe2000f8e023f */
[----:B------:R-:W-:Y:S01]  /*9080*/  IMAD.U32 R10, RZ, RZ, UR9 ;  /* 0x00000009ff0a7e24 */ /* 0x000fe2000f8e00ff */
[----:B------:R-:W-:Y:S01]  /*9090*/  BSSY B0, `(.L_x_28) ;  /* 0x0001070000007945 */ /* 0x000fe20003800000 */
[----:B------:R-:W-:Y:S01]  /*90a0*/  IMAD.WIDE.U32 R6, R3, UR8, R6 ;  /* 0x0000000803067c25 */ /* 0x000fe2000f8e0006 */
[----:B------:R-:W-:-:S03]  /*90b0*/  ISETP.GT.AND P1, PT, R0, RZ, P3 ;  /* 0x000000ff0000720c */ /* 0x000fc60001f24270 */
[----:B------:R-:W-:-:S05]  /*90c0*/  IMAD R10, R3, R10, UR4 ;  /* 0x00000004030a7e24 */ /* 0x000fca000f8e020a */
[----:B------:R-:W-:Y:S01]  /*90d0*/  IADD3 R10, R7, R10, RZ ;  /* 0x0000000a070a7210 */ /* 0x000fe20007ffe0ff */
[----:B------:R-:W-:Y:S06]  /*90e0*/  @!P0 BRA `(.L_x_29) ;  /* 0x000000b800108947 */ /* 0x000fec0003800000 */
[----:B------:R-:W0:Y:S01]  /*90f0*/  LDC.64 R22, c[0x0][0x5b8] ;  /* 0x00016e00ff167b82 */ /* 0x000e220000000a00 */
[----:B------:R-:W2:Y:S01]  /*9100*/  LDL.LU R11, [R1] ;  /* 0x00000000010b7983 */ /* 0x000ea20000300800 */
[----:B------:R-:W-:-:S06]  /*9110*/  ULDC.64 UR4, c[0x0][0x5c0] ;  /* 0x0001700000047ab9 */ /* 0x000fcc0000000a00 */
[----:B------:R-:W1:Y:S08]  /*9120*/  LDC.64 R14, c[0x0][0x5b0] ;  /* 0x00016c00ff0e7b82 */ /* 0x000e700000000a00 */
[----:B------:R-:W3:Y:S01]  /*9130*/  LDC.64 R12, c[0x0][0x5a8] ;  /* 0x00016a00ff0c7b82 */ /* 0x000ee20000000a00 */
[C---:B0-----:R-:W-:Y:S02]  /*9140*/  IMAD R157, R22.reuse, UR10, RZ ;  /* 0x0000000a169d7c24 */ /* 0x041fe4000f8e02ff */
[----:B------:R-:W-:-:S04]  /*9150*/  IMAD.WIDE.U32 R152, R22, UR43, R18 ;  /* 0x0000002b16987c25 */ /* 0x000fc8000f8e0012 */
[----:B------:R-:W-:Y:S02]  /*9160*/  IMAD R157, R23, UR43, R157 ;  /* 0x0000002b179d7c24 */ /* 0x000fe4000f8e029d */
[----:B-1----:R-:W-:Y:S02]  /*9170*/  IMAD R156, R14, UR7, RZ ;  /* 0x000000070e9c7c24 */ /* 0x002fe4000f8e02ff */
[----:B------:R-:W-:Y:S02]  /*9180*/  IMAD.IADD R21, R153, 0x1, R157 ;  /* 0x0000000199157824 */ /* 0x000fe400078e029d */
[----:B------:R-:W-:Y:S02]  /*9190*/  IMAD.MOV.U32 R20, RZ, RZ, R152 ;  /* 0x000000ffff147224 */ /* 0x000fe400078e0098 */
[C---:B------:R-:W-:Y:S02]  /*91a0*/  IMAD R156, R3.reuse, R15, R156 ;  /* 0x0000000f039c7224 */ /* 0x040fe400078e029c */
[----:B------:R-:W-:-:S04]  /*91b0*/  IMAD.WIDE.U32 R4, R3, R14, R20 ;  /* 0x0000000e03047225 */ /* 0x000fc800078e0014 */
[----:B------:R-:W-:Y:S01]  /*91c0*/  IMAD.IADD R5, R5, 0x1, R156 ;  /* 0x0000000105057824 */ /* 0x000fe200078e029c */
[----:B---3--:R-:W-:-:S04]  /*91d0*/  LEA R8, P0, R4, R12, 0x1 ;  /* 0x0000000c04087211 */ /* 0x008fc800078008ff */
[----:B------:R-:W-:-:S05]  /*91e0*/  LEA.HI.X R9, R4, R13, R5, 0x1, P0 ;  /* 0x0000000d04097211 */ /* 0x000fca00000f0c05 */
[----:B------:R-:W3:Y:S01]  /*91f0*/  @P1 LDG.E.LTC128B.U16 R23, desc[UR36][R8.64] ;  /* 0x0000002408171981 */ /* 0x000ee2000c1e1520 */
[----:B------:R-:W-:Y:S01]  /*9200*/  BSSY B1, `(.L_x_30) ;  /* 0x0000011000017945 */ /* 0x000fe20003800000 */
[----:B---3--:R-:W-:-:S05]  /*9210*/  SHF.L.U32 R4, R23, 0x10, RZ ;  /* 0x0000001017047819 */ /* 0x008fca00000006ff */
[----:B------:R-:W-:-:S04]  /*9220*/  FMUL R4, R4, R16 ;  /* 0x0000001004047220 */ /* 0x000fc80000400000 */
[----:B--2---:R-:W-:Y:S01]  /*9230*/  FFMA R7, R11, R2, R4 ;  /* 0x000000020b077223 */ /* 0x004fe20000000004 */
[----:B------:R-:W-:-:S04]  /*9240*/  LEA R4, P0, R6, UR4, 0x1 ;  /* 0x0000000406047c11 */ /* 0x000fc8000f8008ff */
[----:B------:R-:W-:Y:S02]  /*9250*/  LEA.HI.X R5, R6, UR5, R10, 0x1, P0 ;  /* 0x0000000506057c11 */ /* 0x000fe400080f0c0a */
[----:B------:R-:W-:-:S05]  /*9260*/  F2FP.BF16.F32.PACK_AB R6, RZ, R7 ;  /* 0x00000007ff06723e */ /* 0x000fca00000010ff */
[----:B------:R0:W-:Y:S02]  /*9270*/  @P1 STG.E.U16 desc[UR36][R4.64], R6 ;  /* 0x0000000604001986 */ /* 0x0001e4000c101524 */
[----:B0-----:R-:W-:-:S04]  /*9280*/  IMAD.WIDE.U32 R6, R3, R14, R18 ;  /* 0x0000000e03067225 */ /* 0x001fc800078e0012 */
[----:B------:R-:W-:Y:S02]  /*9290*/  IMAD.IADD R7, R156, 0x1, R7 ;  /* 0x000000019c077824 */ /* 0x000fe400078e0207 */
[----:B------:R-:W-:-:S04]  /*92a0*/  IMAD.WIDE.U32 R6, R22, UR43, R6 ;  /* 0x0000002b16067c25 */ /* 0x000fc8000f8e0006 */
[----:B------:R-:W-:Y:S01]  /*92b0*/  IMAD.IADD R7, R157, 0x1, R7 ;  /* 0x000000019d077824 */ /* 0x000fe200078e0207 */
[----:B------:R-:W-:-:S04]  /*92c0*/  LEA R10, P0, R6, R12, 0x1 ;  /* 0x0000000c060a7211 */ /* 0x000fc800078008ff */
[----:B------:R-:W-:Y:S02]  /*92d0*/  LEA.HI.X R11, R6, R13, R7, 0x1, P0 ;  /* 0x0000000d060b7211 */ /* 0x000fe400000f0c07 */
[----:B------:R-:W-:-:S13]  /*92e0*/  ISETP.GT.AND P0, PT, R0, 0x1, P3 ;  /* 0x000000010000780c */ /* 0x000fda0001f04270 */
[----:B------:R-:W-:Y:S05]  /*92f0*/  @!P0 BRA `(.L_x_31) ;  /* 0x0000000000048947 */ /* 0x000fea0003800000 */
[----:B------:R0:W5:Y:S02]  /*9300*/  LDG.E.LTC128B.U16 R23, desc[UR36][R10.64+0x2] ;  /* 0x000002240a177981 */ /* 0x000164000c1e1520 */
.L_x_31:
[----:B------:R-:W-:Y:S05]  /*9310*/  BSYNC B1 ;  /* 0x0000000000017941 */ /* 0x000fea0003800000 */
.L_x_30:
[----:B------:R-:W2:Y:S01]  /*9320*/  LDL.LU R7, [R1+0x4] ;  /* 0x0000040001077983 */ /* 0x000ea20000300800 */
[----:B-----5:R-:W-:Y:S01]  /*9330*/  IMAD.U32 R6, R23, 0x10000, RZ ;  /* 0x0001000017067824 */ /* 0x020fe200078e00ff */
[C---:B------:R-:W-:Y:S02]  /*9340*/  SHF.L.U64.HI R155, R14.reuse, 0x3, R15 ;  /* 0x000000030e9b7819 */ /* 0x040fe4000001020f */
[----:B------:R-:W-:Y:S01]  /*9350*/  SHF.L.U32 R154, R14, 0x3, RZ ;  /* 0x000000030e9a7819 */ /* 0x000fe200000006ff */
[----:B------:R-:W-:Y:S01]  /*9360*/  FMUL R6, R6, R16 ;  /* 0x0000001006067220 */ /* 0x000fe20000400000 */
[----:B------:R-:W3:Y:S03]  /*9370*/  LDL.LU R158, [R1+0x8] ;  /* 0x00000800019e7983 */ /* 0x000ee60000300800 */
[----:B--2---:R-:W-:-:S05]  /*9380*/  FFMA R6, R7, R2, R6 ;  /* 0x0000000207067223 */ /* 0x004fca0000000006 */
[----:B------:R-:W-:-:S05]  /*9390*/  F2FP.BF16.F32.PACK_AB R6, RZ, R6 ;  /* 0x00000006ff06723e */ /* 0x000fca00000010ff */
[----:B------:R1:W-:Y:S01]  /*93a0*/  @P0 STG.E.U16 desc[UR36][R4.64+0x2], R6 ;  /* 0x0000020604000986 */ /* 0x0003e2000c101524 */
[----:B------:R-:W-:-:S04]  /*93b0*/  ISETP.GT.AND P0, PT, R17, 0x8, PT ;  /* 0x000000081100780c */ /* 0x000fc80003f04270 */
[----:B------:R-:W-:Y:S01]  /*93c0*/  ISETP.GT.AND P1, PT, R0, RZ, P0 ;  /* 0x000000ff0000720c */ /* 0x000fe20000724270 */
[----:B-1----:R-:W-:-:S04]  /*93d0*/  IMAD.WIDE.U32 R6, R3, R14, R154 ;  /* 0x0000000e03067225 */ /* 0x002fc800078e009a */
[----:B------:R-:W-:Y:S01]  /*93e0*/  IMAD.IADD R156, R156, 0x1, R7 ;  /* 0x000000019c9c7824 */ /* 0x000fe200078e0207 */
[----:B------:R-:W-:-:S05]  /*93f0*/  IADD3 R7, P2, R152, R6, RZ ;  /* 0x0000000698077210 */ /* 0x000fca0007f5e0ff */
[----:B------:R-:W-:Y:S01]  /*9400*/  IMAD.X R9, R156, 0x1, R21, P2 ;  /* 0x000000019c097824 */ /* 0x000fe200010e0615 */
[----:B------:R-:W-:-:S04]  /*9410*/  LEA R8, P2, R7, R12, 0x1 ;  /* 0x0000000c07087211 */ /* 0x000fc800078408ff */
[----:B------:R-:W-:-:S05]  /*9420*/  LEA.HI.X R9, R7, R13, R9, 0x1, P2 ;  /* 0x0000000d07097211 */ /* 0x000fca00010f0c09 */
[----:B------:R1:W2:Y:S01]  /*9430*/  @P1 LDG.E.LTC128B.U16 R23, desc[UR36][R8.64] ;  /* 0x0000002408171981 */ /* 0x0002a2000c1e1520 */
[----:B------:R-:W-:Y:S01]  /*9440*/  IADD3 R6, P2, R18, R6, RZ ;  /* 0x0000000612067210 */ /* 0x000fe20007f5e0ff */
[----:B------:R-:W-:Y:S01]  /*9450*/  BSSY B1, `(.L_x_32) ;  /* 0x0000016000017945 */ /* 0x000fe20003800000 */
[----:B------:R-:W-:-:S03]  /*9460*/  ISETP.GT.AND P4, PT, R0, 0x1, P0 ;  /* 0x000000010000780c */ /* 0x000fc60000784270 */
[----:B------:R-:W-:Y:S01]  /*9470*/  IMAD.X R7, R19, 0x1, R156, P2 ;  /* 0x0000000113077824 */ /* 0x000fe200010e069c */
[----:B------:R-:W-:Y:S01]  /*9480*/  MOV R156, UR9 ;  /* 0x00000009009c7c02 */ /* 0x000fe20008000f00 */
[----:B------:R-:W-:-:S05]  /*9490*/  IMAD.WIDE.U32 R6, R22, UR43, R6 ;  /* 0x0000002b16067c25 */ /* 0x000fca000f8e0006 */
[----:B------:R-:W-:Y:S02]  /*94a0*/  IADD3 R7, R157, R7, RZ ;  /* 0x000000079d077210 */ /* 0x000fe40007ffe0ff */
[----:B-1----:R-:W-:-:S04]  /*94b0*/  LEA R8, P2, R6, R12, 0x1 ;  /* 0x0000000c06087211 */ /* 0x002fc800078408ff */
[----:B------:R-:W-:Y:S01]  /*94c0*/  LEA.HI.X R9, R6, R13, R7, 0x1, P2 ;  /* 0x0000000d06097211 */ /* 0x000fe200010f0c07 */
[----:B--2---:R-:W-:-:S04]  /*94d0*/  IMAD.U32 R6, R23, 0x10000, RZ ;  /* 0x0001000017067824 */ /* 0x004fc800078e00ff */
[----:B------:R-:W-:-:S04]  /*94e0*/  FMUL R6, R6, R16 ;  /* 0x0000001006067220 */ /* 0x000fc80000400000 */
[----:B---3--:R-:W-:Y:S01]  /*94f0*/  FFMA R7, R158, R2, R6 ;  /* 0x000000029e077223 */ /* 0x008fe20000000006 */
[----:B------:R-:W-:Y:S02]  /*9500*/  IMAD.U32 R158, RZ, RZ, UR8 ;  /* 0x00000008ff9e7e24 */ /* 0x000fe4000f8e00ff */
[----:B------:R-:W-:Y:S02]  /*9510*/  IMAD.U32 R6, RZ, RZ, UR8 ;  /* 0x00000008ff067e24 */ /* 0x000fe4000f8e00ff */
[----:B------:R-:W-:Y:S01]  /*9520*/  IMAD.SHL.U32 R158, R158, 0x10, RZ ;  /* 0x000000109e9e7824 */ /* 0x000fe200078e00ff */
[----:B------:R-:W-:Y:S02]  /*9530*/  F2FP.BF16.F32.PACK_AB R7, RZ, R7 ;  /* 0x00000007ff07723e */ /* 0x000fe400000010ff */
[----:B------:R-:W-:Y:S02]  /*9540*/  SHF.L.U64.HI R156, R6, 0x4, R156 ;  /* 0x00000004069c7819 */ /* 0x000fe4000001029c */
[----:B------:R-:W-:-:S02]  /*9550*/  IADD3 R6, P2, R158, R4, RZ ;  /* 0x000000049e067210 */ /* 0x000fc40007f5e0ff */
[----:B------:R-:W-:-:S03]  /*9560*/  PRMT R159, R7, 0x7610, R159 ;  /* 0x00007610079f7816 */ /* 0x000fc6000000009f */
[----:B------:R-:W-:-:S05]  /*9570*/  IMAD.X R7, R156, 0x1, R5, P2 ;  /* 0x000000019c077824 */ /* 0x000fca00010e0605 */
[----:B------:R1:W-:Y:S01]  /*9580*/  @P1 STG.E.U16 desc[UR36][R6.64], R159 ;  /* 0x0000009f06001986 */ /* 0x0003e2000c101524 */
[----:B------:R-:W-:Y:S05]  /*9590*/  @!P4 BRA `(.L_x_33) ;  /* 0x000000000004c947 */ /* 0x000fea0003800000 */
[----:B------:R2:W5:Y:S02]  /*95a0*/  LDG.E.LTC128B.U16 R23, desc[UR36][R8.64+0x2] ;  /* 0x0000022408177981 */ /* 0x000564000c1e1520 */
.L_x_33:
[----:B------:R-:W-:Y:S05]  /*95b0*/  BSYNC B1 ;  /* 0x0000000000017941 */ /* 0x000fea0003800000 */
.L_x_32:
[----:B------:R-:W3:Y:S01]  /*95c0*/  LDL.LU R161, [R1+0xc] ;  /* 0x00000c0001a17983 */ /* 0x000ee20000300800 */
[----:B-1---5:R-:W-:Y:S01]  /*95d0*/  IMAD.U32 R159, R23, 0x10000, RZ ;  /* 0x00010000179f7824 */ /* 0x022fe200078e00ff */
[----:B------:R-:W-:Y:S01]  /*95e0*/  ISETP.GT.AND P1, PT, R0, 0x8, P3 ;  /* 0x000000080000780c */ /* 0x000fe20001f24270 */
[----:B------:R-:W-:Y:S02]  /*95f0*/  BSSY B1, `(.L_x_34) ;  /* 0x0000007000017945 */ /* 0x000fe40003800000 */
[----:B------:R-:W-:-:S04]  /*9600*/  FMUL R159, R159, R16 ;  /* 0x000000109f9f7220 */ /* 0x000fc80000400000 */
[----:B---3--:R-:W-:-:S05]  /*9610*/  FFMA R159, R161, R2, R159 ;  /* 0x00000002a19f7223 */ /* 0x008fca000000009f */
[----:B------:R-:W-:-:S05]  /*9620*/  F2FP.BF16.F32.PACK_AB R159, RZ, R159 ;  /* 0x0000009fff9f723e */ /* 0x000fca00000010ff */
[----:B------:R1:W-:Y:S01]  /*9630*/  @P4 STG.E.U16 desc[UR36][R6.64+0x2], R159 ;  /* 0x0000029f06004986 */ /* 0x0003e2000c101524 */
[----:B------:R-:W-:Y:S05]  /*9640*/  @!P1 BRA `(.L_x_35) ;  /* 0x0000000000049947 */ /* 0x000fea0003800000 */
[----:B------:R3:W5:Y:S02]  /*9650*/  LDG.E.LTC128B.U16 R23, desc[UR36][R10.64+0x10] ;  /* 0x000010240a177981 */ /* 0x000764000c1e1520 */
.L_x_35:
[----:B------:R-:W-:Y:S05]  /*9660*/  BSYNC B1 ;  /* 0x0000000000017941 */ /* 0x000fea0003800000 */
.L_x_34:
[----:B------:R-:W4:Y:S01]  /*9670*/  LDL.LU R161, [R1+0x10] ;  /* 0x0000100001a17983 */ /* 0x000f220000300800 */
[----:B-1---5:R-:W-:Y:S01]  /*9680*/  SHF.L.U32 R159, R23, 0x10, RZ ;  /* 0x00000010179f7819 */ /* 0x022fe200000006ff */
[----:B------:R-:W-:Y:S01]  /*9690*/  BSSY B1, `(.L_x_36) ;  /* 0x0000008000017945 */ /* 0x000fe20003800000 */
[----:B------:R-:W-:-:S03]  /*96a0*/  ISETP.GT.AND P2, PT, R0, 0x9, P3 ;  /* 0x000000090000780c */ /* 0x000fc60001f44270 */
[----:B------:R-:W-:-:S04]  /*96b0*/  FMUL R159, R159, R16 ;  /* 0x000000109f9f7220 */ /* 0x000fc80000400000 */
[----:B----4-:R-:W-:-:S05]  /*96c0*/  FFMA R159, R161, R2, R159 ;  /* 0x00000002a19f7223 */ /* 0x010fca000000009f */
[----:B------:R-:W-:-:S05]  /*96d0*/  F2FP.BF16.F32.PACK_AB R159, RZ, R159 ;  /* 0x0000009fff9f723e */ /* 0x000fca00000010ff */
[----:B------:R1:W-:Y:S01]  /*96e0*/  @P1 STG.E.U16 desc[UR36][R4.64+0x10], R159 ;  /* 0x0000109f04001986 */ /* 0x0003e2000c101524 */
[----:B------:R-:W-:Y:S05]  /*96f0*/  @!P2 BRA `(.L_x_37) ;  /* 0x000000000004a947 */ /* 0x000fea0003800000 */
[----:B------:R4:W5:Y:S02]  /*9700*/  LDG.E.LTC128B.U16 R23, desc[UR36][R10.64+0x12] ;  /* 0x000012240a177981 */ /* 0x000964000c1e1520 */
.L_x_37:
[----:B------:R-:W-:Y:S05]  /*9710*/  BSYNC B1 ;  /* 0x0000000000017941 */ /* 0x000fea0003800000 */
.L_x_36:
[----:B------:R-:W2:Y:S01]  /*9720*/  LDL.LU R161, [R1+0x14] ;  /* 0x0000140001a17983 */ /* 0x000ea20000300800 */
[----:B-1---5:R-:W-:Y:S01]  /*9730*/  IMAD.U32 R159, R23, 0x10000, RZ ;  /* 0x00010000179f7824 */ /* 0x022fe200078e00ff */
[----:B------:R-:W-:Y:S01]  /*9740*/  ISETP.GT.AND P1, PT, R0, 0x8, P0 ;  /* 0x000000080000780c */ /* 0x000fe20000724270 */
[----:B------:R-:W-:Y:S02]  /*9750*/  BSSY B1, `(.L_x_38) ;  /* 0x0000007000017945 */ /* 0x000fe40003800000 */
[----:B------:R-:W-:-:S04]  /*9760*/  FMUL R159, R159, R16 ;  /* 0x000000109f9f7220 */ /* 0x000fc80000400000 */
[----:B--2---:R-:W-:-:S05]  /*9770*/  FFMA R159, R161, R2, R159 ;  /* 0x00000002a19f7223 */ /* 0x004fca000000009f */
[----:B------:R-:W-:-:S05]  /*9780*/  F2FP.BF16.F32.PACK_AB R159, RZ, R159 ;  /* 0x0000009fff9f723e */ /* 0x000fca00000010ff */
[----:B------:R1:W-:Y:S01]  /*9790*/  @P2 STG.E.U16 desc[UR36][R4.64+0x12], R159 ;  /* 0x0000129f04002986 */ /* 0x0003e2000c101524 */
[----:B------:R-:W-:Y:S05]  /*97a0*/  @!P1 BRA `(.L_x_39) ;  /* 0x0000000000049947 */ /* 0x000fea0003800000 */
[----:B------:R2:W5:Y:S02]  /*97b0*/  LDG.E.LTC128B.U16 R23, desc[UR36][R8.64+0x10] ;  /* 0x0000102408177981 */ /* 0x000564000c1e1520 */
.L_x_39:
[----:B------:R-:W-:Y:S05]  /*97c0*/  BSYNC B1 ;  /* 0x0000000000017941 */ /* 0x000fea0003800000 */
.L_x_38:
        /* <DEDUP_REMOVED lines=10> */
.L_x_41:
[----:B------:R-:W-:Y:S05]  /*9870*/  BSYNC B1 ;  /* 0x0000000000017941 */ /* 0x000fea0003800000 */
.L_x_40:
        /* <DEDUP_REMOVED lines=10> */
.L_x_43:
[----:B------:R-:W-:Y:S05]  /*9920*/  BSYNC B1 ;  /* 0x0000000000017941 */ /* 0x000fea0003800000 */
.L_x_42:
[----:B------:R-:W3:Y:S01]  /*9930*/  LDL.LU R161, [R1+0x20] ;  /* 0x0000200001a17983 */ /* 0x000ee20000300800 */
[----:B-1---5:R-:W-:Y:S01]  /*9940*/  SHF.L.U32 R159, R23, 0x10, RZ ;  /* 0x00000010179f7819 */ /* 0x022fe200000006ff */
[----:B------:R-:W-:Y:S01]  /*9950*/  BSSY B1, `(.L_x_44) ;  /* 0x0000008000017945 */ /* 0x000fe20003800000 */
[----:B------:R-:W-:-:S03]  /*9960*/  ISETP.GT.AND P2, PT, R0, 0x11, P3 ;  /* 0x000000110000780c */ /* 0x000fc60001f44270 */
[----:B------:R-:W-:-:S04]  /*9970*/  FMUL R159, R159, R16 ;  /* 0x000000109f9f7220 */ /* 0x000fc80000400000 */
[----:B---3--:R-:W-:-:S05]  /*9980*/  FFMA R159, R161, R2, R159 ;  /* 0x00000002a19f7223 */ /* 0x008fca000000009f */
[----:B------:R-:W-:-:S05]  /*9990*/  F2FP.BF16.F32.PACK_AB R159, RZ, R159 ;  /* 0x0000009fff9f723e */ /* 0x000fca00000010ff */
[----:B------:R1:W-:Y:S01]  /*99a0*/  @P1 STG.E.U16 desc[UR36][R4.64+0x20], R159 ;  /* 0x0000209f04001986 */ /* 0x0003e2000c101524 */
[----:B------:R-:W-:Y:S05]  /*99b0*/  @!P2 BRA `(.L_x_45) ;  /* 0x000000000004a947 */ /* 0x000fea0003800000 */
[----:B------:R3:W5:Y:S02]  /*99c0*/  LDG.E.LTC128B.U16 R23, desc[UR36][R10.64+0x22] ;  /* 0x000022240a177981 */ /* 0x000764000c1e1520 */
.L_x_45:
[----:B------:R-:W-:Y:S05]  /*99d0*/  BSYNC B1 ;  /* 0x0000000000017941 */ /* 0x000fea0003800000 */
.L_x_44:
        /* <DEDUP_REMOVED lines=10> */
.L_x_47:
[----:B------:R-:W-:Y:S05]  /*9a80*/  BSYNC B1 ;  /* 0x0000000000017941 */ /* 0x000fea0003800000 */
.L_x_46:
        /* <DEDUP_REMOVED lines=10> */
.L_x_49:
[----:B------:R-:W-:Y:S05]  /*9b30*/  BSYNC B1 ;  /* 0x0000000000017941 */ /* 0x000fea0003800000 */
.L_x_48:
        /* <DEDUP_REMOVED lines=10> */
.L_x_51:
[----:B------:R-:W-:Y:S05]  /*9be0*/  BSYNC B1 ;  /* 0x0000000000017941 */ /* 0x000fea0003800000 */
.L_x_50:
        /* <DEDUP_REMOVED lines=10> */
.L_x_53:
[----:B------:R-:W-:Y:S05]  /*9c90*/  BSYNC B1 ;  /* 0x0000000000017941 */ /* 0x000fea0003800000 */
.L_x_52:
        /* <DEDUP_REMOVED lines=10> */
.L_x_55:
[----:B------:R-:W-:Y:S05]  /*9d40*/  BSYNC B1 ;  /* 0x0000000000017941 */ /* 0x000fea0003800000 */
.L_x_54:
        /* <DEDUP_REMOVED lines=10> */
.L_x_57:
[----:B------:R-:W-:Y:S05]  /*9df0*/  BSYNC B1 ;  /* 0x0000000000017941 */ /* 0x000fea0003800000 */
.L_x_56:
        /* <DEDUP_REMOVED lines=10> */
.L_x_59:
[----:B------:R-:W-:Y:S05]  /*9ea0*/  BSYNC B1 ;  /* 0x0000000000017941 */ /* 0x000fea0003800000 */
.L_x_58:
        /* <DEDUP_REMOVED lines=10> */
.L_x_61:
[----:B------:R-:W-:Y:S05]  /*9f50*/  BSYNC B1 ;  /* 0x0000000000017941 */ /* 0x000fea0003800000 */
.L_x_60:
        /* <DEDUP_REMOVED lines=10> */
.L_x_63:
[----:B------:R-:W-:Y:S05]  /*a000*/  BSYNC B1 ;  /* 0x0000000000017941 */ /* 0x000fea0003800000 */
.L_x_62:
        /* <DEDUP_REMOVED lines=10> */
.L_x_65:
[----:B------:R-:W-:Y:S05]  /*a0b0*/  BSYNC B1 ;  /* 0x0000000000017941 */ /* 0x000fea0003800000 */
.L_x_64:
        /* <DEDUP_REMOVED lines=10> */
.L_x_67:
[----:B------:R-:W-:Y:S05]  /*a160*/  BSYNC B1 ;  /* 0x0000000000017941 */ /* 0x000fea0003800000 */
.L_x_66:
        /* <DEDUP_REMOVED lines=10> */
.L_x_69:
[----:B------:R-:W-:Y:S05]  /*a210*/  BSYNC B1 ;  /* 0x0000000000017941 */ /* 0x000fea0003800000 */
.L_x_68:
        /* <DEDUP_REMOVED lines=10> */
.L_x_71:
[----:B------:R-:W-:Y:S05]  /*a2c0*/  BSYNC B1 ;  /* 0x0000000000017941 */ /* 0x000fea0003800000 */
.L_x_70:
        /* <DEDUP_REMOVED lines=10> */
.L_x_73:
[----:B------:R-:W-:Y:S05]  /*a370*/  BSYNC B1 ;  /* 0x0000000000017941 */ /* 0x000fea0003800000 */
.L_x_72:
        /* <DEDUP_REMOVED lines=10> */
.L_x_75:
[----:B------:R-:W-:Y:S05]  /*a420*/  BSYNC B1 ;  /* 0x0000000000017941 */ /* 0x000fea0003800000 */
.L_x_74:
        /* <DEDUP_REMOVED lines=10> */
.L_x_77:
[----:B------:R-:W-:Y:S05]  /*a4d0*/  BSYNC B1 ;  /* 0x0000000000017941 */ /* 0x000fea0003800000 */
.L_x_76:
        /* <DEDUP_REMOVED lines=10> */
.L_x_79:
[----:B------:R-:W-:Y:S05]  /*a580*/  BSYNC B1 ;  /* 0x0000000000017941 */ /* 0x000fea0003800000 */
.L_x_78:
        /* <DEDUP_REMOVED lines=10> */
.L_x_81:
[----:B------:R-:W-:Y:S05]  /*a630*/  BSYNC B1 ;  /* 0x0000000000017941 */ /* 0x000fea0003800000 */
.L_x_80:
        /* <DEDUP_REMOVED lines=10> */
.L_x_83:
[----:B------:R-:W-:Y:S05]  /*a6e0*/  BSYNC B1 ;  /* 0x0000000000017941 */ /* 0x000fea0003800000 */
.L_x_82:
        /* <DEDUP_REMOVED lines=10> */
.L_x_85:
[----:B------:R-:W-:Y:S05]  /*a790*/  BSYNC B1 ;  /* 0x0000000000017941 */ /* 0x000fea0003800000 */
.L_x_84:
        /* <DEDUP_REMOVED lines=10> */
.L_x_87:
[----:B------:R-:W-:Y:S05]  /*a840*/  BSYNC B1 ;  /* 0x0000000000017941 */ /* 0x000fea0003800000 */
.L_x_86:
        /* <DEDUP_REMOVED lines=10> */
.L_x_89:
[----:B------:R-:W-:Y:S05]  /*a8f0*/  BSYNC B1 ;  /* 0x0000000000017941 */ /* 0x000fea0003800000 */
.L_x_88:
        /* <DEDUP_REMOVED lines=10> */
.L_x_91:
[----:B------:R-:W-:Y:S05]  /*a9a0*/  BSYNC B1 ;  /* 0x0000000000017941 */ /* 0x000fea0003800000 */
.L_x_90:
        /* <DEDUP_REMOVED lines=10> */
.L_x_93:
[----:B------:R-:W-:Y:S05]  /*aa50*/  BSYNC B1 ;  /* 0x0000000000017941 */ /* 0x000fea0003800000 */
.L_x_92:
        /* <DEDUP_REMOVED lines=10> */
.L_x_95:
[----:B------:R-:W-:Y:S05]  /*ab00*/  BSYNC B1 ;  /* 0x0000000000017941 */ /* 0x000fea0003800000 */
.L_x_94:
        /* <DEDUP_REMOVED lines=10> */
.L_x_97:
[----:B------:R-:W-:Y:S05]  /*abb0*/  BSYNC B1 ;  /* 0x0000000000017941 */ /* 0x000fea0003800000 */
.L_x_96:
        /* <DEDUP_REMOVED lines=10> */
.L_x_99:
[----:B------:R-:W-:Y:S05]  /*ac60*/  BSYNC B1 ;  /* 0x0000000000017941 */ /* 0x000fea0003800000 */
.L_x_98:
        /* <DEDUP_REMOVED lines=10> */
.L_x_101:
[----:B------:R-:W-:Y:S05]  /*ad10*/  BSYNC B1 ;  /* 0x0000000000017941 */ /* 0x000fea0003800000 */
.L_x_100:
        /* <DEDUP_REMOVED lines=10> */
.L_x_103:
[----:B------:R-:W-:Y:S05]  /*adc0*/  BSYNC B1 ;  /* 0x0000000000017941 */ /* 0x000fea0003800000 */
.L_x_102:
        /* <DEDUP_REMOVED lines=10> */
.L_x_105:
[----:B------:R-:W-:Y:S05]  /*ae70*/  BSYNC B1 ;  /* 0x0000000000017941 */ /* 0x000fea0003800000 */
.L_x_104:
        /* <DEDUP_REMOVED lines=10> */
.L_x_107:
[----:B------:R-:W-:Y:S05]  /*af20*/  BSYNC B1 ;  /* 0x0000000000017941 */ /* 0x000fea0003800000 */
.L_x_106:
        /* <DEDUP_REMOVED lines=10> */
.L_x_109:
[----:B------:R-:W-:Y:S05]  /*afd0*/  BSYNC B1 ;  /* 0x0000000000017941 */ /* 0x000fea0003800000 */
.L_x_108:
        /* <DEDUP_REMOVED lines=10> */
.L_x_111:
[----:B------:R-:W-:Y:S05]  /*b080*/  BSYNC B1 ;  /* 0x0000000000017941 */ /* 0x000fea0003800000 */
.L_x_110:
        /* <DEDUP_REMOVED lines=10> */
.L_x_113:
[----:B------:R-:W-:Y:S05]  /*b130*/  BSYNC B1 ;  /* 0x0000000000017941 */ /* 0x000fea0003800000 */
.L_x_112:
        /* <DEDUP_REMOVED lines=10> */
.L_x_115:
[----:B------:R-:W-:Y:S05]  /*b1e0*/  BSYNC B1 ;  /* 0x0000000000017941 */ /* 0x000fea0003800000 */
.L_x_114:
        /* <DEDUP_REMOVED lines=10> */
.L_x_117:
[----:B------:R-:W-:Y:S05]  /*b290*/  BSYNC B1 ;  /* 0x0000000000017941 */ /* 0x000fea0003800000 */
.L_x_116:
        /* <DEDUP_REMOVED lines=10> */
.L_x_119:
[----:B------:R-:W-:Y:S05]  /*b340*/  BSYNC B1 ;  /* 0x0000000000017941 */ /* 0x000fea0003800000 */
.L_x_118:
        /* <DEDUP_REMOVED lines=10> */
.L_x_121:
[----:B------:R-:W-:Y:S05]  /*b3f0*/  BSYNC B1 ;  /* 0x0000000000017941 */ /* 0x000fea0003800000 */
.L_x_120:
        /* <DEDUP_REMOVED lines=10> */
.L_x_123:
[----:B------:R-:W-:Y:S05]  /*b4a0*/  BSYNC B1 ;  /* 0x0000000000017941 */ /* 0x000fea0003800000 */
.L_x_122:
        /* <DEDUP_REMOVED lines=10> */
.L_x_125:
[----:B------:R-:W-:Y:S05]  /*b550*/  BSYNC B1 ;  /* 0x0000000000017941 */ /* 0x000fea0003800000 */
.L_x_124:
        /* <DEDUP_REMOVED lines=10> */
.L_x_127:
[----:B------:R-:W-:Y:S05]  /*b600*/  BSYNC B1 ;  /* 0x0000000000017941 */ /* 0x000fea0003800000 */
.L_x_126:
        /* <DEDUP_REMOVED lines=10> */
.L_x_129:
[----:B------:R-:W-:Y:S05]  /*b6b0*/  BSYNC B1 ;  /* 0x0000000000017941 */ /* 0x000fea0003800000 */
.L_x_128:
        /* <DEDUP_REMOVED lines=10> */
.L_x_131:
[----:B------:R-:W-:Y:S05]  /*b760*/  BSYNC B1 ;  /* 0x0000000000017941 */ /* 0x000fea0003800000 */
.L_x_130:
        /* <DEDUP_REMOVED lines=10> */
.L_x_133:
[----:B------:R-:W-:Y:S05]  /*b810*/  BSYNC B1 ;  /* 0x0000000000017941 */ /* 0x000fea0003800000 */
.L_x_132:
        /* <DEDUP_REMOVED lines=10> */
.L_x_135:
[----:B------:R-:W-:Y:S05]  /*b8c0*/  BSYNC B1 ;  /* 0x0000000000017941 */ /* 0x000fea0003800000 */
.L_x_134:
        /* <DEDUP_REMOVED lines=10> */
.L_x_137:
[----:B------:R-:W-:Y:S05]  /*b970*/  BSYNC B1 ;  /* 0x0000000000017941 */ /* 0x000fea0003800000 */
.L_x_136:
        /* <DEDUP_REMOVED lines=10> */
.L_x_139:
[----:B------:R-:W-:Y:S05]  /*ba20*/  BSYNC B1 ;  /* 0x0000000000017941 */ /* 0x000fea0003800000 */
.L_x_138:
        /* <DEDUP_REMOVED lines=10> */
.L_x_141:
[----:B------:R-:W-:Y:S05]  /*bad0*/  BSYNC B1 ;  /* 0x0000000000017941 */ /* 0x000fea0003800000 */
.L_x_140:
        /* <DEDUP_REMOVED lines=10> */
.L_x_143:
[----:B------:R-:W-:Y:S05]  /*bb80*/  BSYNC B1 ;  /* 0x0000000000017941 */ /* 0x000fea0003800000 */
.L_x_142:
        /* <DEDUP_REMOVED lines=10> */
.L_x_145:
[----:B------:R-:W-:Y:S05]  /*bc30*/  BSYNC B1 ;  /* 0x0000000000017941 */ /* 0x000fea0003800000 */
.L_x_144:
        /* <DEDUP_REMOVED lines=10> */
.L_x_147:
[----:B------:R-:W-:Y:S05]  /*bce0*/  BSYNC B1 ;  /* 0x0000000000017941 */ /* 0x000fea0003800000 */
.L_x_146:
        /* <DEDUP_REMOVED lines=10> */
.L_x_149:
[----:B------:R-:W-:Y:S05]  /*bd90*/  BSYNC B1 ;  /* 0x0000000000017941 */ /* 0x000fea0003800000 */
.L_x_148:
        /* <DEDUP_REMOVED lines=10> */
.L_x_151:
[----:B------:R-:W-:Y:S05]  /*be40*/  BSYNC B1 ;  /* 0x0000000000017941 */ /* 0x000fea0003800000 */
.L_x_150:
        /* <DEDUP_REMOVED lines=10> */
.L_x_153:
[----:B------:R-:W-:Y:S05]  /*bef0*/  BSYNC B1 ;  /* 0x0000000000017941 */ /* 0x000fea0003800000 */
.L_x_152:
        /* <DEDUP_REMOVED lines=10> */
.L_x_155:
[----:B------:R-:W-:Y:S05]  /*bfa0*/  BSYNC B1 ;  /* 0x0000000000017941 */ /* 0x000fea0003800000 */
.L_x_154:
        /* <DEDUP_REMOVED lines=10> */
.L_x_157:
[----:B------:R-:W-:Y:S05]  /*c050*/  BSYNC B1 ;  /* 0x0000000000017941 */ /* 0x000fea0003800000 */
.L_x_156:
        /* <DEDUP_REMOVED lines=10> */
.L_x_159:
[----:B------:R-:W-:Y:S05]  /*c100*/  BSYNC B1 ;  /* 0x0000000000017941 */ /* 0x000fea0003800000 */
.L_x_158:
        /* <DEDUP_REMOVED lines=10> */
.L_x_161:
[----:B------:R-:W-:Y:S05]  /*c1b0*/  BSYNC B1 ;  /* 0x0000000000017941 */ /* 0x000fea0003800000 */
.L_x_160:
        /* <DEDUP_REMOVED lines=10> */
.L_x_163:
[----:B------:R-:W-:Y:S05]  /*c260*/  BSYNC B1 ;  /* 0x0000000000017941 */ /* 0x000fea0003800000 */
.L_x_162:
        /* <DEDUP_REMOVED lines=10> */
.L_x_165:
[----:B------:R-:W-:Y:S05]  /*c310*/  BSYNC B1 ;  /* 0x0000000000017941 */ /* 0x000fea0003800000 */
.L_x_164:
        /* <DEDUP_REMOVED lines=10> */
.L_x_167:
[----:B------:R-:W-:Y:S05]  /*c3c0*/  BSYNC B1 ;  /* 0x0000000000017941 */ /* 0x000fea0003800000 */
.L_x_166:
        /* <DEDUP_REMOVED lines=10> */
.L_x_169:
[----:B------:R-:W-:Y:S05]  /*c470*/  BSYNC B1 ;  /* 0x0000000000017941 */ /* 0x000fea0003800000 */
.L_x_168:
        /* <DEDUP_REMOVED lines=10> */
.L_x_171:
[----:B------:R-:W-:Y:S05]  /*c520*/  BSYNC B1 ;  /* 0x0000000000017941 */ /* 0x000fea0003800000 */
.L_x_170:
        /* <DEDUP_REMOVED lines=10> */
.L_x_173:
[----:B------:R-:W-:Y:S05]  /*c5d0*/  BSYNC B1 ;  /* 0x0000000000017941 */ /* 0x000fea0003800000 */
.L_x_172:
        /* <DEDUP_REMOVED lines=10> */
.L_x_175:
[----:B------:R-:W-:Y:S05]  /*c680*/  BSYNC B1 ;  /* 0x0000000000017941 */ /* 0x000fea0003800000 */
.L_x_174:
        /* <DEDUP_REMOVED lines=10> */
.L_x_177:
[----:B------:R-:W-:Y:S05]  /*c730*/  BSYNC B1 ;  /* 0x0000000000017941 */ /* 0x000fea0003800000 */
.L_x_176:
        /* <DEDUP_REMOVED lines=10> */
.L_x_179:
[----:B------:R-:W-:Y:S05]  /*c7e0*/  BSYNC B1 ;  /* 0x0000000000017941 */ /* 0x000fea0003800000 */
.L_x_178:
        /* <DEDUP_REMOVED lines=10> */
.L_x_181:
[----:B------:R-:W-:Y:S05]  /*c890*/  BSYNC B1 ;  /* 0x0000000000017941 */ /* 0x000fea0003800000 */
.L_x_180:
        /* <DEDUP_REMOVED lines=10> */
.L_x_183:
[----:B------:R-:W-:Y:S05]  /*c940*/  BSYNC B1 ;  /* 0x0000000000017941 */ /* 0x000fea0003800000 */
.L_x_182:
        /* <DEDUP_REMOVED lines=10> */
.L_x_185:
[----:B------:R-:W-:Y:S05]  /*c9f0*/  BSYNC B1 ;  /* 0x0000000000017941 */ /* 0x000fea0003800000 */
.L_x_184:
        /* <DEDUP_REMOVED lines=10> */
.L_x_187:
[----:B------:R-:W-:Y:S05]  /*caa0*/  BSYNC B1 ;  /* 0x0000000000017941 */ /* 0x000fea0003800000 */
.L_x_186:
        /* <DEDUP_REMOVED lines=10> */
.L_x_189:
[----:B------:R-:W-:Y:S05]  /*cb50*/  BSYNC B1 ;  /* 0x0000000000017941 */ /* 0x000fea0003800000 */
.L_x_188:
        /* <DEDUP_REMOVED lines=10> */
.L_x_191:
[----:B------:R-:W-:Y:S05]  /*cc00*/  BSYNC B1 ;  /* 0x0000000000017941 */ /* 0x000fea0003800000 */
.L_x_190:
        /* <DEDUP_REMOVED lines=10> */
.L_x_193:
[----:B------:R-:W-:Y:S05]  /*ccb0*/  BSYNC B1 ;  /* 0x0000000000017941 */ /* 0x000fea0003800000 */
.L_x_192:
        /* <DEDUP_REMOVED lines=10> */
.L_x_195:
[----:B------:R-:W-:Y:S05]  /*cd60*/  BSYNC B1 ;  /* 0x0000000000017941 */ /* 0x000fea0003800000 */
.L_x_194:
        /* <DEDUP_REMOVED lines=10> */
.L_x_197:
[----:B------:R-:W-:Y:S05]  /*ce10*/  BSYNC B1 ;  /* 0x0000000000017941 */ /* 0x000fea0003800000 */
.L_x_196:
        /* <DEDUP_REMOVED lines=10> */
.L_x_199:
[----:B------:R-:W-:Y:S05]  /*cec0*/  BSYNC B1 ;  /* 0x0000000000017941 */ /* 0x000fea0003800000 */
.L_x_198:
        /* <DEDUP_REMOVED lines=10> */
.L_x_201:
[----:B------:R-:W-:Y:S05]  /*cf70*/  BSYNC B1 ;  /* 0x0000000000017941 */ /* 0x000fea0003800000 */
.L_x_200:
        /* <DEDUP_REMOVED lines=10> */
.L_x_203:
[----:B------:R-:W-:Y:S05]  /*d020*/  BSYNC B1 ;  /* 0x0000000000017941 */ /* 0x000fea0003800000 */
.L_x_202:
        /* <DEDUP_REMOVED lines=10> */
.L_x_205:
[----:B------:R-:W-:Y:S05]  /*d0d0*/  BSYNC B1 ;  /* 0x0000000000017941 */ /* 0x000fea0003800000 */
.L_x_204:
        /* <DEDUP_REMOVED lines=10> */
.L_x_207:
[----:B------:R-:W-:Y:S05]  /*d180*/  BSYNC B1 ;  /* 0x0000000000017941 */ /* 0x000fea0003800000 */
.L_x_206:
        /* <DEDUP_REMOVED lines=10> */
.L_x_209:
[----:B------:R-:W-:Y:S05]  /*d230*/  BSYNC B1 ;  /* 0x0000000000017941 */ /* 0x000fea0003800000 */
.L_x_208:
        /* <DEDUP_REMOVED lines=10> */
.L_x_211:
[----:B------:R-:W-:Y:S05]  /*d2e0*/  BSYNC B1 ;  /* 0x0000000000017941 */ /* 0x000fea0003800000 */
.L_x_210:
        /* <DEDUP_REMOVED lines=10> */
.L_x_213:
[----:B------:R-:W-:Y:S05]  /*d390*/  BSYNC B1 ;  /* 0x0000000000017941 */ /* 0x000fea0003800000 */
.L_x_212:
        /* <DEDUP_REMOVED lines=10> */
.L_x_215:
[----:B------:R-:W-:Y:S05]  /*d440*/  BSYNC B1 ;  /* 0x0000000000017941 */ /* 0x000fea0003800000 */
.L_x_214:
        /* <DEDUP_REMOVED lines=10> */
.L_x_217:
[----:B------:R-:W-:Y:S05]  /*d4f0*/  BSYNC B1 ;  /* 0x0000000000017941 */ /* 0x000fea0003800000 */
.L_x_216:
        /* <DEDUP_REMOVED lines=10> */
.L_x_219:
[----:B------:R-:W-:Y:S05]  /*d5a0*/  BSYNC B1 ;  /* 0x0000000000017941 */ /* 0x000fea0003800000 */
.L_x_218:
        /* <DEDUP_REMOVED lines=10> */
.L_x_221:
[----:B------:R-:W-:Y:S05]  /*d650*/  BSYNC B1 ;  /* 0x0000000000017941 */ /* 0x000fea0003800000 */
.L_x_220:
        /* <DEDUP_REMOVED lines=10> */
.L_x_223:
[----:B------:R-:W-:Y:S05]  /*d700*/  BSYNC B1 ;  /* 0x0000000000017941 */ /* 0x000fea0003800000 */
.L_x_222:
        /* <DEDUP_REMOVED lines=10> */
.L_x_225:
[----:B------:R-:W-:Y:S05]  /*d7b0*/  BSYNC B1 ;  /* 0x0000000000017941 */ /* 0x000fea0003800000 */
.L_x_224:
        /* <DEDUP_REMOVED lines=10> */
.L_x_227:
[----:B------:R-:W-:Y:S05]  /*d860*/  BSYNC B1 ;  /* 0x0000000000017941 */ /* 0x000fea0003800000 */
.L_x_226:
        /* <DEDUP_REMOVED lines=10> */
.L_x_229:
[----:B------:R-:W-:Y:S05]  /*d910*/  BSYNC B1 ;  /* 0x0000000000017941 */ /* 0x000fea0003800000 */
.L_x_228:
        /* <DEDUP_REMOVED lines=10> */
.L_x_231:
[----:B------:R-:W-:Y:S05]  /*d9c0*/  BSYNC B1 ;  /* 0x0000000000017941 */ /* 0x000fea0003800000 */
.L_x_230:
        /* <DEDUP_REMOVED lines=10> */
.L_x_233:
[----:B------:R-:W-:Y:S05]  /*da70*/  BSYNC B1 ;  /* 0x0000000000017941 */ /* 0x000fea0003800000 */
.L_x_232:
        /* <DEDUP_REMOVED lines=10> */
.L_x_235:
[----:B------:R-:W-:Y:S05]  /*db20*/  BSYNC B1 ;  /* 0x0000000000017941 */ /* 0x000fea0003800000 */
.L_x_234:
        /* <DEDUP_REMOVED lines=10> */
.L_x_237:
[----:B------:R-:W-:Y:S05]  /*dbd0*/  BSYNC B1 ;  /* 0x0000000000017941 */ /* 0x000fea0003800000 */
.L_x_236:
        /* <DEDUP_REMOVED lines=10> */
.L_x_239:
[----:B------:R-:W-:Y:S05]  /*dc80*/  BSYNC B1 ;  /* 0x0000000000017941 */ /* 0x000fea0003800000 */
.L_x_238:
        /* <DEDUP_REMOVED lines=10> */
.L_x_241:
[----:B------:R-:W-:Y:S05]  /*dd30*/  BSYNC B1 ;  /* 0x0000000000017941 */ /* 0x000fea0003800000 */
.L_x_240:
        /* <DEDUP_REMOVED lines=10> */
.L_x_243:
[----:B------:R-:W-:Y:S05]  /*dde0*/  BSYNC B1 ;  /* 0x0000000000017941 */ /* 0x000fea0003800000 */
.L_x_242:
        /* <DEDUP_REMOVED lines=10> */
.L_x_245:
[----:B------:R-:W-:Y:S05]  /*de90*/  BSYNC B1 ;  /* 0x0000000000017941 */ /* 0x000fea0003800000 */
.L_x_244:
        /* <DEDUP_REMOVED lines=10> */
.L_x_247:
[----:B------:R-:W-:Y:S05]  /*df40*/  BSYNC B1 ;  /* 0x0000000000017941 */ /* 0x000fea0003800000 */
.L_x_246:
        /* <DEDUP_REMOVED lines=10> */
.L_x_249:
[----:B------:R-:W-:Y:S05]  /*dff0*/  BSYNC B1 ;  /* 0x0000000000017941 */ /* 0x000fea0003800000 */
.L_x_248:
        /* <DEDUP_REMOVED lines=10> */
.L_x_251:
[----:B------:R-:W-:Y:S05]  /*e0a0*/  BSYNC B1 ;  /* 0x0000000000017941 */ /* 0x000fea0003800000 */
.L_x_250:
        /* <DEDUP_REMOVED lines=10> */
.L_x_253:
[----:B------:R-:W-:Y:S05]  /*e150*/  BSYNC B1 ;  /* 0x0000000000017941 */ /* 0x000fea0003800000 */
.L_x_252:
        /* <DEDUP_REMOVED lines=10> */
.L_x_255:
[----:B------:R-:W-:Y:S05]  /*e200*/  BSYNC B1 ;  /* 0x0000000000017941 */ /* 0x000fea0003800000 */
.L_x_254:
        /* <DEDUP_REMOVED lines=10> */
.L_x_257:
[----:B------:R-:W-:Y:S05]  /*e2b0*/  BSYNC B1 ;  /* 0x0000000000017941 */ /* 0x000fea0003800000 */
.L_x_256:
        /* <DEDUP_REMOVED lines=10> */
.L_x_259:
[----:B------:R-:W-:Y:S05]  /*e360*/  BSYNC B1 ;  /* 0x0000000000017941 */ /* 0x000fea0003800000 */
.L_x_258:
        /* <DEDUP_REMOVED lines=10> */
.L_x_261:
[----:B------:R-:W-:Y:S05]  /*e410*/  BSYNC B1 ;  /* 0x0000000000017941 */ /* 0x000fea0003800000 */
.L_x_260:
        /* <DEDUP_REMOVED lines=10> */
.L_x_263:
[----:B------:R-:W-:Y:S05]  /*e4c0*/  BSYNC B1 ;  /* 0x0000000000017941 */ /* 0x000fea0003800000 */
.L_x_262:
        /* <DEDUP_REMOVED lines=10> */
.L_x_265:
[----:B------:R-:W-:Y:S05]  /*e570*/  BSYNC B1 ;  /* 0x0000000000017941 */ /* 0x000fea0003800000 */
.L_x_264:
        /* <DEDUP_REMOVED lines=10> */
.L_x_267:
[----:B------:R-:W-:Y:S05]  /*e620*/  BSYNC B1 ;  /* 0x0000000000017941 */ /* 0x000fea0003800000 */
.L_x_266:
        /* <DEDUP_REMOVED lines=10> */
.L_x_269:
[----:B------:R-:W-:Y:S05]  /*e6d0*/  BSYNC B1 ;  /* 0x0000000000017941 */ /* 0x000fea0003800000 */
.L_x_268:
        /* <DEDUP_REMOVED lines=10> */
.L_x_271:
[----:B------:R-:W-:Y:S05]  /*e780*/  BSYNC B1 ;  /* 0x0000000000017941 */ /* 0x000fea0003800000 */
.L_x_270:
        /* <DEDUP_REMOVED lines=10> */
.L_x_273:
[----:B------:R-:W-:Y:S05]  /*e830*/  BSYNC B1 ;  /* 0x0000000000017941 */ /* 0x000fea0003800000 */
.L_x_272:
        /* <DEDUP_REMOVED lines=10> */
.L_x_275:
[----:B------:R-:W-:Y:S05]  /*e8e0*/  BSYNC B1 ;  /* 0x0000000000017941 */ /* 0x000fea0003800000 */
.L_x_274:
        /* <DEDUP_REMOVED lines=10> */
.L_x_277:
[----:B------:R-:W-:Y:S05]  /*e990*/  BSYNC B1 ;  /* 0x0000000000017941 */ /* 0x000fea0003800000 */
.L_x_276:
[----:B0-234-:R-:W2:Y:S01]  /*e9a0*/  LDL.LU R10, [R1+0x1f4] ;  /* 0x0001f400010a7983 */ /* 0x01dea20000300800 */
[----:B-----5:R-:W-:Y:S01]  /*e9b0*/  IMAD.U32 R11, R23, 0x10000, RZ ;  /* 0x00010000170b7824 */ /* 0x020fe200078e00ff */
        /* <DEDUP_REMOVED lines=8> */
.L_x_279:
[----:B------:R-:W-:Y:S05]  /*ea40*/  BSYNC B1 ;  /* 0x0000000000017941 */ /* 0x000fea0003800000 */
.L_x_278:
[----:B------:R-:W3:Y:S01]  /*ea50*/  LDL.LU R10, [R1+0x1f8] ;  /* 0x0001f800010a7983 */ /* 0x000ee20000300800 */
[----:B0----5:R-:W-:Y:S01]  /*ea60*/  IMAD.U32 R11, R23, 0x10000, RZ ;  /* 0x00010000170b7824 */ /* 0x021fe200078e00ff */
[----:B------:R-:W-:Y:S01]  /*ea70*/  ISETP.GT.AND P1, PT, R0, 0xf9, P0 ;  /* 0x000000f90000780c */ /* 0x000fe20000724270 */
[----:B------:R-:W-:Y:S01]  /*ea80*/  BSSY B1, `(.L_x_280) ;  /* 0x000000a000017945 */ /* 0x000fe20003800000 */
[----:B------:R-:W-:Y:S01]  /*ea90*/  IADD3 R167, P0, R3, 0x80, RZ ;  /* 0x0000008003a77810 */ /* 0x000fe20007f1e0ff */
[----:B------:R-:W-:-:S04]  /*eaa0*/  FMUL R11, R11, R16 ;  /* 0x000000100b0b7220 */ /* 0x000fc80000400000 */
[----:B---3--:R-:W-:-:S05]  /*eab0*/  FFMA R11, R10, R2, R11 ;  /* 0x000000020a0b7223 */ /* 0x008fca000000000b */
[----:B------:R-:W-:-:S04]  /*eac0*/  F2FP.BF16.F32.PACK_AB R11, RZ, R11 ;  /* 0x0000000bff0b723e */ /* 0x000fc800000010ff */
[----:B------:R-:W-:Y:S01]  /*ead0*/  PRMT R3, R11, 0x7610, R3 ;  /* 0x000076100b037816 */ /* 0x000fe20000000003 */
[----:B------:R-:W-:-:S04]  /*eae0*/  IMAD.X R11, RZ, RZ, UR7, P0 ;  /* 0x00000007ff0b7e24 */ /* 0x000fc800080e06ff */
[----:B------:R0:W-:Y:S01]  /*eaf0*/  @P2 STG.E.U16 desc[UR36][R6.64+0x1f0], R3 ;  /* 0x0001f00306002986 */ /* 0x0001e2000c101524 */
[----:B------:R-:W-:Y:S05]  /*eb00*/  @!P1 BRA `(.L_x_281) ;  /* 0x0000000000049947 */ /* 0x000fea0003800000 */
[----:B------:R3:W5:Y:S02]  /*eb10*/  LDG.E.LTC128B.U16 R23, desc[UR36][R8.64+0x1f2] ;  /* 0x0001f22408177981 */ /* 0x000764000c1e1520 */
.L_x_281:
[----:B------:R-:W-:Y:S05]  /*eb20*/  BSYNC B1 ;  /* 0x0000000000017941 */ /* 0x000fea0003800000 */
.L_x_280:
[----:B------:R-:W4:Y:S01]  /*eb30*/  LDL.LU R10, [R1+0x1fc] ;  /* 0x0001fc00010a7983 */ /* 0x000f220000300800 */
[----:B0----5:R-:W-:Y:S01]  /*eb40*/  SHF.L.U32 R3, R23, 0x10, RZ ;  /* 0x0000001017037819 */ /* 0x021fe200000006ff */
[----:B--23--:R-:W-:Y:S01]  /*eb50*/  IMAD R8, R11, R14, RZ ;  /* 0x0000000e0b087224 */ /* 0x00cfe200078e02ff */
[----:B------:R-:W-:-:S03]  /*eb60*/  ISETP.GT.AND P0, PT, R17, 0x80, PT ;  /* 0x000000801100780c */ /* 0x000fc60003f04270 */
[----:B------:R-:W-:Y:S01]  /*eb70*/  FMUL R3, R3, R16 ;  /* 0x0000001003037220 */ /* 0x000fe20000400000 */
[C---:B------:R-:W-:Y:S01]  /*eb80*/  IMAD R165, R167.reuse, R15, R8 ;  /* 0x0000000fa7a57224 */ /* 0x040fe200078e0208 */
[----:B------:R-:W-:Y:S01]  /*eb90*/  ISETP.GT.AND P4, PT, R0, RZ, P0 ;  /* 0x000000ff0000720c */ /* 0x000fe20000784270 */
[----:B------:R-:W-:-:S04]  /*eba0*/  IMAD.WIDE.U32 R8, R167, R14, R20 ;  /* 0x0000000ea7087225 */ /* 0x000fc800078e0014 */
[----:B------:R-:W-:Y:S02]  /*ebb0*/  IMAD.IADD R9, R9, 0x1, R165 ;  /* 0x0000000109097824 */ /* 0x000fe400078e02a5 */
[----:B----4-:R-:W-:Y:S01]  /*ebc0*/  FFMA R3, R10, R2, R3 ;  /* 0x000000020a037223 */ /* 0x010fe20000000003 */
[----:B------:R-:W-:-:S04]  /*ebd0*/  LEA R10, P2, R8, R12, 0x1 ;  /* 0x0000000c080a7211 */ /* 0x000fc800078408ff */
[----:B------:R-:W-:Y:S02]  /*ebe0*/  F2FP.BF16.F32.PACK_AB R3, RZ, R3 ;  /* 0x00000003ff03723e */ /* 0x000fe400000010ff */
[--C-:B------:R-:W-:Y:S02]  /*ebf0*/  LEA.HI.X R11, R8, R13, R9.reuse, 0x1, P2 ;  /* 0x0000000d080b7211 */ /* 0x100fe400010f0c09 */
[----:B------:R-:W-:-:S05]  /*ec00*/  PRMT R9, R3, 0x7610, R9 ;  /* 0x0000761003097816 */ /* 0x000fca0000000009 */
[----:B------:R0:W-:Y:S04]  /*ec10*/  @P1 STG.E.U16 desc[UR36][R6.64+0x1f2], R9 ;  /* 0x0001f20906001986 */ /* 0x0001e8000c101524 */
[----:B------:R-:W2:Y:S01]  /*ec20*/  @P4 LDG.E.LTC128B.U16 R23, desc[UR36][R10.64] ;  /* 0x000000240a174981 */ /* 0x000ea2000c1e1520 */
[----:B-1----:R-:W-:Y:S01]  /*ec30*/  MOV R159, UR8 ;  /* 0x00000008009f7c02 */ /* 0x002fe20008000f00 */
[----:B------:R-:W-:Y:S01]  /*ec40*/  IMAD.U32 R161, RZ, RZ, UR8 ;  /* 0x00000008ffa17e24 */ /* 0x000fe2000f8e00ff */
[----:B------:R-:W-:Y:S01]  /*ec50*/  ISETP.GT.AND P2, PT, R0, 0x1, P0 ;  /* 0x000000010000780c */ /* 0x000fe20000744270 */
[----:B------:R-:W-:Y:S01]  /*ec60*/  IMAD.U32 R164, RZ, RZ, UR9 ;  /* 0x00000009ffa47e24 */ /* 0x000fe2000f8e00ff */
[----:B------:R-:W-:Y:S01]  /*ec70*/  BSSY B1, `(.L_x_282) ;  /* 0x0000012000017945 */ /* 0x000fe20003800000 */
[----:B------:R-:W-:-:S02]  /*ec80*/  IMAD.SHL.U32 R159, R159, 0x100, RZ ;  /* 0x000001009f9f7824 */ /* 0x000fc400078e00ff */
[----:B0-----:R-:W-:Y:S01]  /*ec90*/  IMAD.WIDE.U32 R8, R167, R14, R18 ;  /* 0x0000000ea7087225 */ /* 0x001fe200078e0012 */
[----:B------:R-:W-:-:S03]  /*eca0*/  SHF.L.U64.HI R161, R161, 0x8, R164 ;  /* 0x00000008a1a17819 */ /* 0x000fc600000102a4 */
[----:B------:R-:W-:Y:S02]  /*ecb0*/  IMAD.IADD R9, R165, 0x1, R9 ;  /* 0x00000001a5097824 */ /* 0x000fe400078e0209 */
[----:B------:R-:W-:Y:S01]  /*ecc0*/  IMAD.WIDE.U32 R162, R22, UR43, R8 ;  /* 0x0000002b16a27c25 */ /* 0x000fe2000f8e0008 */
[----:B------:R-:W-:-:S04]  /*ecd0*/  IADD3 R8, P1, R159, R4, RZ ;  /* 0x000000049f087210 */ /* 0x000fc80007f3e0ff */
[----:B------:R-:W-:Y:S01]  /*ece0*/  IADD3 R7, R157, R163, RZ ;  /* 0x000000a39d077210 */ /* 0x000fe20007ffe0ff */
[----:B------:R-:W-:Y:S01]  /*ecf0*/  IMAD.X R9, R161, 0x1, R5, P1 ;  /* 0x00000001a1097824 */ /* 0x000fe200008e0605 */
[----:B------:R-:W-:-:S04]  /*ed00*/  LEA R6, P3, R162, R12, 0x1 ;  /* 0x0000000ca2067211 */ /* 0x000fc800078608ff */
[----:B------:R-:W-:Y:S01]  /*ed10*/  LEA.HI.X R7, R162, R13, R7, 0x1, P3 ;  /* 0x0000000da2077211 */ /* 0x000fe200018f0c07 */
[----:B--2---:R-:W-:-:S04]  /*ed20*/  IMAD.U32 R3, R23, 0x10000, RZ ;  /* 0x0001000017037824 */ /* 0x004fc800078e00ff */
[----:B------:R-:W-:-:S04]  /*ed30*/  FMUL R3, R3, R16 ;  /* 0x0000001003037220 */ /* 0x000fc80000400000 */
[----:B------:R-:W-:-:S05]  /*ed40*/  FFMA R3, R24, R2, R3 ;  /* 0x0000000218037223 */ /* 0x000fca0000000003 */
[----:B------:R-:W-:-:S05]  /*ed50*/  F2FP.BF16.F32.PACK_AB R3, RZ, R3 ;  /* 0x00000003ff03723e */ /* 0x000fca00000010ff */
[----:B------:R0:W-:Y:S01]  /*ed60*/  @P4 STG.E.U16 desc[UR36][R8.64], R3 ;  /* 0x0000000308004986 */ /* 0x0001e2000c101524 */
[----:B------:R-:W-:Y:S05]  /*ed70*/  @!P2 BRA `(.L_x_283) ;  /* 0x000000000004a947 */ /* 0x000fea0003800000 */
[----:B------:R1:W5:Y:S02]  /*ed80*/  LDG.E.LTC128B.U16 R23, desc[UR36][R6.64+0x2] ;  /* 0x0000022406177981 */ /* 0x000364000c1e1520 */
.L_x_283:
[----:B------:R-:W-:Y:S05]  /*ed90*/  BSYNC B1 ;  /* 0x0000000000017941 */ /* 0x000fea0003800000 */
.L_x_282:
[----:B0----5:R-:W-:Y:S01]  /*eda0*/  IMAD.U32 R3, R23, 0x10000, RZ ;  /* 0x0001000017037824 */ /* 0x021fe200078e00ff */
[----:B------:R-:W-:Y:S01]  /*edb0*/  ISETP.GT.AND P1, PT, R17, 0x88, PT ;  /* 0x000000881100780c */ /* 0x000fe20003f24270 */
[----:B------:R-:W-:Y:S01]  /*edc0*/  IMAD.WIDE.U32 R14, R167, R14, R154 ;  /* 0x0000000ea70e7225 */ /* 0x000fe200078e009a */
[----:B------:R-:W-:Y:S03]  /*edd0*/  BSSY B1, `(.L_x_284) ;  /* 0x0000010000017945 */ /* 0x000fe60003800000 */
[----:B------:R-:W-:Y:S01]  /*ede0*/  FMUL R10, R3, R16 ;  /* 0x00000010030a7220 */ /* 0x000fe20000400000 */
[----:B------:R-:W-:Y:S01]  /*edf0*/  ISETP.GT.AND P3, PT, R0, RZ, P1 ;  /* 0x000000ff0000720c */ /* 0x000fe20000f64270 */
[----:B------:R-:W-:Y:S01]  /*ee00*/  IMAD.IADD R165, R165, 0x1, R15 ;  /* 0x00000001a5a57824 */ /* 0x000fe200078e020f */
[----:B------:R-:W-:Y:S01]  /*ee10*/  IADD3 R152, P4, R152, R14, RZ ;  /* 0x0000000e98987210 */ /* 0x000fe20007f9e0ff */
[----:B------:R-:W-:Y:S01]  /*ee20*/  FFMA R10, R25, R2, R10 ;  /* 0x00000002190a7223 */ /* 0x000fe2000000000a */
[----:B------:R-:W-:-:S02]  /*ee30*/  IADD3 R14, P5, R18, R14, RZ ;  /* 0x0000000e120e7210 */ /* 0x000fc40007fbe0ff */
[----:B------:R-:W-:Y:S02]  /*ee40*/  IADD3.X R20, R165, R21, RZ, P4, !PT ;  /* 0x00000015a5147210 */ /* 0x000fe400027fe4ff */
[----:B------:R-:W-:Y:S02]  /*ee50*/  F2FP.BF16.F32.PACK_AB R3, RZ, R10 ;  /* 0x0000000aff03723e */ /* 0x000fe400000010ff */
[C---:B------:R-:W-:Y:S02]  /*ee60*/  LEA R10, P4, R152.reuse, R12, 0x1 ;  /* 0x0000000c980a7211 */ /* 0x040fe400078808ff */
[----:B------:R-:W-:Y:S02]  /*ee70*/  PRMT R17, R3, 0x7610, R17 ;  /* 0x0000761003117816 */ /* 0x000fe40000000011 */
[----:B------:R-:W-:Y:S02]  /*ee80*/  LEA.HI.X R11, R152, R13, R20, 0x1, P4 ;  /* 0x0000000d980b7211 */ /* 0x000fe400020f0c14 */
[----:B------:R-:W-:Y:S01]  /*ee90*/  PRMT R3, R23, 0x7610, R3 ;  /* 0x0000761017037816 */ /* 0x000fe20000000003 */
[----:B------:R0:W-:Y:S01]  /*eea0*/  @P2 STG.E.U16 desc[UR36][R8.64+0x2], R17 ;  /* 0x0000021108002986 */ /* 0x0001e2000c101524 */
[----:B------:R-:W-:Y:S05]  /*eeb0*/  @!P3 BRA `(.L_x_285) ;  /* 0x000000000004b947 */ /* 0x000fea0003800000 */
[----:B------:R2:W5:Y:S02]  /*eec0*/  LDG.E.LTC128B.U16 R3, desc[UR36][R10.64] ;  /* 0x000000240a037981 */ /* 0x000564000c1e1520 */
.L_x_285:
[----:B------:R-:W-:Y:S05]  /*eed0*/  BSYNC B1 ;  /* 0x0000000000017941 */ /* 0x000fea0003800000 */
.L_x_284:
[----:B--2--5:R-:W-:Y:S01]  /*eee0*/  IMAD.U32 R11, R3, 0x10000, RZ ;  /* 0x00010000030b7824 */ /* 0x024fe200078e00ff */
[----:B------:R-:W-:Y:S01]  /*eef0*/  IADD3 R10, P2, R8, R158, RZ ;  /* 0x0000009e080a7210 */ /* 0x000fe20007f5e0ff */
[----:B------:R-:W-:Y:S01]  /*ef00*/  IMAD.X R15, R19, 0x1, R165, P5 ;  /* 0x00000001130f7824 */ /* 0x000fe200028e06a5 */
[----:B------:R-:W-:Y:S01]  /*ef10*/  ISETP.GT.AND P5, PT, R0, 0x1, P1 ;  /* 0x000000010000780c */ /* 0x000fe20000fa4270 */
[----:B------:R-:W-:Y:S01]  /*ef20*/  FMUL R11, R11, R16 ;  /* 0x000000100b0b7220 */ /* 0x000fe20000400000 */
[----:B------:R-:W-:Y:S01]  /*ef30*/  BSSY B1, `(.L_x_286) ;  /* 0x000000b000017945 */ /* 0x000fe20003800000 */
[----:B------:R-:W-:-:S04]  /*ef40*/  IMAD.WIDE.U32 R22, R22, UR43, R14 ;  /* 0x0000002b16167c25 */ /* 0x000fc8000f8e000e */
[----:B------:R-:W-:Y:S01]  /*ef50*/  FFMA R11, R26, R2, R11 ;  /* 0x000000021a0b7223 */ /* 0x000fe2000000000b */
[----:B------:R-:W-:Y:S01]  /*ef60*/  IMAD.IADD R157, R157, 0x1, R23 ;  /* 0x000000019d9d7824 */ /* 0x000fe200078e0217 */
[----:B------:R-:W-:-:S03]  /*ef70*/  LEA R12, P4, R22, R12, 0x1 ;  /* 0x0000000c160c7211 */ /* 0x000fc600078808ff */
[----:B------:R-:W-:Y:S02]  /*ef80*/  F2FP.BF16.F32.PACK_AB R14, RZ, R11 ;  /* 0x0000000bff0e723e */ /* 0x000fe400000010ff */
[----:B------:R-:W-:Y:S02]  /*ef90*/  IADD3.X R11, R9, R156, RZ, P2, !PT ;  /* 0x0000009c090b7210 */ /* 0x000fe400017fe4ff */
[----:B------:R-:W-:-:S03]  /*efa0*/  LEA.HI.X R13, R22, R13, R157, 0x1, P4 ;  /* 0x0000000d160d7211 */ /* 0x000fc600020f0c9d */
[----:B------:R2:W-:Y:S01]  /*efb0*/  @P3 STG.E.U16 desc[UR36][R10.64], R14 ;  /* 0x0000000e0a003986 */ /* 0x0005e2000c101524 */
[----:B------:R-:W-:Y:S05]  /*efc0*/  @!P5 BRA `(.L_x_287) ;  /* 0x000000000004d947 */ /* 0x000fea0003800000 */
[----:B------:R3:W5:Y:S02]  /*efd0*/  LDG.E.LTC128B.U16 R3, desc[UR36][R12.64+0x2] ;  /* 0x000002240c037981 */ /* 0x000764000c1e1520 */
.L_x_287:
[----:B------:R-:W-:Y:S05]  /*efe0*/  BSYNC B1 ;  /* 0x0000000000017941 */ /* 0x000fea0003800000 */
.L_x_286:
[----:B-----5:R-:W-:Y:S01]  /*eff0*/  IMAD.U32 R15, R3, 0x10000, RZ ;  /* 0x00010000030f7824 */ /* 0x020fe200078e00ff */
[----:B------:R-:W-:Y:S01]  /*f000*/  ISETP.GT.AND P2, PT, R0, 0x8, P0 ;  /* 0x000000080000780c */ /* 0x000fe20000744270 */
[----:B------:R-:W-:Y:S02]  /*f010*/  BSSY B1, `(.L_x_288) ;  /* 0x0000007000017945 */ /* 0x000fe40003800000 */
[----:B--2---:R-:W-:-:S04]  /*f020*/  FMUL R14, R15, R16 ;  /* 0x000000100f0e7220 */ /* 0x004fc80000400000 */
[----:B------:R-:W-:-:S05]  /*f030*/  FFMA R14, R27, R2, R14 ;  /* 0x000000021b0e7223 */ /* 0x000fca000000000e */
[----:B------:R-:W-:-:S05]  /*f040*/  F2FP.BF16.F32.PACK_AB R14, RZ, R14 ;  /* 0x0000000eff0e723e */ /* 0x000fca00000010ff */
[----:B------:R2:W-:Y:S01]  /*f050*/  @P5 STG.E.U16 desc[UR36][R10.64+0x2], R14 ;  /* 0x0000020e0a005986 */ /* 0x0005e2000c101524 */
[----:B------:R-:W-:Y:S05]  /*f060*/  @!P2 BRA `(.L_x_289) ;  /* 0x000000000004a947 */ /* 0x000fea0003800000 */
[----:B------:R4:W5:Y:S02]  /*f070*/  LDG.E.LTC128B.U16 R3, desc[UR36][R6.64+0x10] ;  /* 0x0000102406037981 */ /* 0x000964000c1e1520 */
.L_x_289:
[----:B------:R-:W-:Y:S05]  /*f080*/  BSYNC B1 ;  /* 0x0000000000017941 */ /* 0x000fea0003800000 */
.L_x_288:
[----:B--2--5:R-:W-:Y:S01]  /*f090*/  IMAD.U32 R11, R3, 0x10000, RZ ;  /* 0x00010000030b7824 */ /* 0x024fe200078e00ff */
[----:B------:R-:W-:Y:S01]  /*f0a0*/  ISETP.GT.AND P3, PT, R0, 0x9, P0 ;  /* 0x000000090000780c */ /* 0x000fe20000764270 */
[----:B------:R-:W-:Y:S02]  /*f0b0*/  BSSY B1, `(.L_x_290) ;  /* 0x0000007000017945 */ /* 0x000fe40003800000 */
[----:B------:R-:W-:-:S04]  /*f0c0*/  FMUL R11, R11, R16 ;  /* 0x000000100b0b7220 */ /* 0x000fc80000400000 */
[----:B------:R-:W-:-:S05]  /*f0d0*/  FFMA R11, R28, R2, R11 ;  /* 0x000000021c0b7223 */ /* 0x000fca000000000b */
[----:B------:R-:W-:-:S05]  /*f0e0*/  F2FP.BF16.F32.PACK_AB R11, RZ, R11 ;  /* 0x0000000bff0b723e */ /* 0x000fca00000010ff */
[----:B------:R2:W-:Y:S01]  /*f0f0*/  @P2 STG.E.U16 desc[UR36][R8.64+0x10], R11 ;  /* 0x0000100b08002986 */ /* 0x0005e2000c101524 */
[----:B------:R-:W-:Y:S05]  /*f100*/  @!P3 BRA `(.L_x_291) ;  /* 0x000000000004b947 */ /* 0x000fea0003800000 */
[----:B------:R0:W5:Y:S02]  /*f110*/  LDG.E.LTC128B.U16 R3, desc[UR36][R6.64+0x12] ;  /* 0x0000122406037981 */ /* 0x000164000c1e1520 */
.L_x_291:
[----:B------:R-:W-:Y:S05]  /*f120*/  BSYNC B1 ;  /* 0x0000000000017941 */ /* 0x000fea0003800000 */
.L_x_290:
        /* <DEDUP_REMOVED lines=9> */
.L_x_293:
[----:B------:R-:W-:Y:S05]  /*f1c0*/  BSYNC B1 ;  /* 0x0000000000017941 */ /* 0x000fea0003800000 */
.L_x_292:
[----:B-----5:R-:W-:Y:S01]  /*f1d0*/  SHF.L.U32 R11, R3, 0x10, RZ ;  /* 0x00000010030b7819 */ /* 0x020fe200000006ff */
[----:B------:R-:W-:Y:S01]  /*f1e0*/  BSSY B1, `(.L_x_294) ;  /* 0x000000a000017945 */ /* 0x000fe20003800000 */
[----:B--2---:R-:W-:Y:S02]  /*f1f0*/  IADD3 R10, P3, R158, R8, RZ ;  /* 0x000000089e0a7210 */ /* 0x004fe40007f7e0ff */
[----:B------:R-:W-:Y:S01]  /*f200*/  ISETP.GT.AND P2, PT, R0, 0x9, P1 ;  /* 0x000000090000780c */ /* 0x000fe20000f44270 */
[----:B------:R-:W-:-:S04]  /*f210*/  FMUL R11, R11, R16 ;  /* 0x000000100b0b7220 */ /* 0x000fc80000400000 */
[----:B------:R-:W-:-:S05]  /*f220*/  FFMA R11, R30, R2, R11 ;  /* 0x000000021e0b7223 */ /* 0x000fca000000000b */
[----:B------:R-:W-:Y:S01]  /*f230*/  F2FP.BF16.F32.PACK_AB R14, RZ, R11 ;  /* 0x0000000bff0e723e */ /* 0x000fe200000010ff */
[----:B------:R-:W-:-:S05]  /*f240*/  IMAD.X R11, R156, 0x1, R9, P3 ;  /* 0x000000019c0b7824 */ /* 0x000fca00018e0609 */
[----:B------:R2:W-:Y:S01]  /*f250*/  @P4 STG.E.U16 desc[UR36][R10.64+0x10], R14 ;  /* 0x0000100e0a004986 */ /* 0x0005e2000c101524 */
[----:B------:R-:W-:Y:S05]  /*f260*/  @!P2 BRA `(.L_x_295) ;  /* 0x000000000004a947 */ /* 0x000fea0003800000 */
[----:B------:R0:W5:Y:S02]  /*f270*/  LDG.E.LTC128B.U16 R3, desc[UR36][R12.64+0x12] ;  /* 0x000012240c037981 */ /* 0x000164000c1e1520 */
.L_x_295:
[----:B------:R-:W-:Y:S05]  /*f280*/  BSYNC B1 ;  /* 0x0000000000017941 */ /* 0x000fea0003800000 */
.L_x_294:
[----:B--2--5:R-:W-:Y:S01]  /*f290*/  IMAD.U32 R11, R3, 0x10000, RZ ;  /* 0x00010000030b7824 */ /* 0x024fe200078e00ff */
[----:B------:R-:W-:Y:S01]  /*f2a0*/  IADD3 R158, P3, P4, R158, R4, R159 ;  /* 0x000000049e9e7210 */ /* 0x000fe20007c7e09f */
[----:B------:R-:W-:Y:S01]  /*f2b0*/  BSSY B1, `(.L_x_296) ;  /* 0x0000009000017945 */ /* 0x000fe20003800000 */
[----:B------:R-:W-:Y:S01]  /*f2c0*/  ISETP.GT.AND P5, PT, R0, 0x10, P0 ;  /* 0x000000100000780c */ /* 0x000fe200007a4270 */
[----:B------:R-:W-:Y:S01]  /*f2d0*/  FMUL R10, R11, R16 ;  /* 0x000000100b0a7220 */ /* 0x000fe20000400000 */
[----:B------:R-:W-:-:S03]  /*f2e0*/  IADD3.X R159, R156, R5, R161, P3, P4 ;  /* 0x000000059c9f7210 */ /* 0x000fc60001fe84a1 */
[----:B------:R-:W-:-:S05]  /*f2f0*/  FFMA R10, R31, R2, R10 ;  /* 0x000000021f0a7223 */ /* 0x000fca000000000a */
[----:B------:R-:W-:-:S05]  /*f300*/  F2FP.BF16.F32.PACK_AB R10, RZ, R10 ;  /* 0x0000000aff0a723e */ /* 0x000fca00000010ff */
[----:B------:R2:W-:Y:S01]  /*f310*/  @P2 STG.E.U16 desc[UR36][R158.64+0x12], R10 ;  /* 0x0000120a9e002986 */ /* 0x0005e2000c101524 */
[----:B------:R-:W-:Y:S05]  /*f320*/  @!P5 BRA `(.L_x_297) ;  /* 0x000000000004d947 */ /* 0x000fea0003800000 */
[----:B------:R0:W5:Y:S02]  /*f330*/  LDG.E.LTC128B.U16 R3, desc[UR36][R6.64+0x20] ;  /* 0x0000202406037981 */ /* 0x000164000c1e1520 */
.L_x_297:
[----:B------:R-:W-:Y:S05]  /*f340*/  BSYNC B1 ;  /* 0x0000000000017941 */ /* 0x000fea0003800000 */
.L_x_296:
[----:B-----5:R-:W-:Y:S01]  /*f350*/  IMAD.U32 R5, R3, 0x10000, RZ ;  /* 0x0001000003057824 */ /* 0x020fe200078e00ff */
        /* <DEDUP_REMOVED lines=8> */
.L_x_299:
[----:B------:R-:W-:Y:S05]  /*f3e0*/  BSYNC B1 ;  /* 0x0000000000017941 */ /* 0x000fea0003800000 */
.L_x_298:
[----:B0----5:R-:W-:Y:S01]  /*f3f0*/  SHF.L.U32 R5, R3, 0x10, RZ ;  /* 0x0000001003057819 */ /* 0x021fe200000006ff */
[----:B------:R-:W-:Y:S01]  /*f400*/  BSSY B1, `(.L_x_300) ;  /* 0x0000008000017945 */ /* 0x000fe20003800000 */
[----:B------:R-:W-:-:S03]  /*f410*/  ISETP.GT.AND P3, PT, R0, 0x10, P1 ;  /* 0x000000100000780c */ /* 0x000fc60000f64270 */
[----:B------:R-:W-:-:S04]  /*f420*/  FMUL R4, R5, R16 ;  /* 0x0000001005047220 */ /* 0x000fc80000400000 */
[----:B------:R-:W-:-:S05]  /*f430*/  FFMA R4, R33, R2, R4 ;  /* 0x0000000221047223 */ /* 0x000fca0000000004 */
[----:B------:R-:W-:-:S05]  /*f440*/  F2FP.BF16.F32.PACK_AB R4, RZ, R4 ;  /* 0x00000004ff04723e */ /* 0x000fca00000010ff */
[----:B------:R0:W-:Y:S01]  /*f450*/  @P2 STG.E.U16 desc[UR36][R8.64+0x22], R4 ;  /* 0x0000220408002986 */ /* 0x0001e2000c101524 */
[----:B------:R-:W-:Y:S05]  /*f460*/  @!P3 BRA `(.L_x_301) ;  /* 0x000000000004b947 */ /* 0x000fea0003800000 */
[----:B------:R0:W5:Y:S02]  /*f470*/  LDG.E.LTC128B.U16 R3, desc[UR36][R12.64+0x20] ;  /* 0x000020240c037981 */ /* 0x000164000c1e1520 */
.L_x_301:
[----:B------:R-:W-:Y:S05]  /*f480*/  BSYNC B1 ;  /* 0x0000000000017941 */ /* 0x000fea0003800000 */
.L_x_300:
[----:B-----5:R-:W-:Y:S01]  /*f490*/  IMAD.U32 R5, R3, 0x10000, RZ ;  /* 0x0001000003057824 */ /* 0x020fe200078e00ff */
[----:B------:R-:W-:Y:S01]  /*f4a0*/  ISETP.GT.AND P2, PT, R0, 0x11, P1 ;  /* 0x000000110000780c */ /* 0x000fe20000f44270 */
[----:B0-----:R-:W-:Y:S01]  /*f4b0*/  @P3 IMAD.MOV.U32 R4, RZ, RZ, R158 ;  /* 0x000000ffff043224 */ /* 0x001fe200078e009e */
[----:B------:R-:W-:Y:S01]  /*f4c0*/  BSSY B1, `(.L_x_302) ;  /* 0x0000009000017945 */ /* 0x000fe20003800000 */
[----:B------:R-:W-:-:S04]  /*f4d0*/  FMUL R5, R5, R16 ;  /* 0x0000001005057220 */ /* 0x000fc80000400000 */
[----:B------:R-:W-:-:S05]  /*f4e0*/  FFMA R5, R34, R2, R5 ;  /* 0x0000000222057223 */ /* 0x000fca0000000005 */
[----:B------:R-:W-:-:S04]  /*f4f0*/  F2FP.BF16.F32.PACK_AB R5, RZ, R5 ;  /* 0x00000005ff05723e */ /* 0x000fc800000010ff */
[----:B--2---:R-:W-:Y:S01]  /*f500*/  PRMT R10, R5, 0x7610, R10 ;  /* 0x00007610050a7816 */ /* 0x004fe2000000000a */
[----:B------:R-:W-:-:S05]  /*f510*/  @P3 IMAD.MOV.U32 R5, RZ, RZ, R159 ;  /* 0x000000ffff053224 */ /* 0x000fca00078e009f */
[----:B------:R0:W-:Y:S01]  /*f520*/  @P3 STG.E.U16 desc[UR36][R4.64+0x20], R10 ;  /* 0x0000200a04003986 */ /* 0x0001e2000c101524 */
[----:B------:R-:W-:Y:S05]  /*f530*/  @!P2 BRA `(.L_x_303) ;  /* 0x000000000004a947 */ /* 0x000fea0003800000 */
[----:B------:R2:W5:Y:S02]  /*f540*/  LDG.E.LTC128B.U16 R3, desc[UR36][R12.64+0x22] ;  /* 0x000022240c037981 */ /* 0x000564000c1e1520 */
.L_x_303:
[----:B------:R-:W-:Y:S05]  /*f550*/  BSYNC B1 ;  /* 0x0000000000017941 */ /* 0x000fea0003800000 */
.L_x_302:
[----:B0----5:R-:W-:Y:S01]  /*f560*/  SHF.L.U32 R5, R3, 0x10, RZ ;  /* 0x0000001003057819 */ /* 0x021fe200000006ff */
[----:B------:R-:W-:Y:S01]  /*f570*/  BSSY B1, `(.L_x_304) ;  /* 0x000000b000017945 */ /* 0x000fe20003800000 */
[----:B------:R-:W-:-:S03]  /*f580*/  ISETP.GT.AND P3, PT, R0, 0x18, P0 ;  /* 0x000000180000780c */ /* 0x000fc60000764270 */
[----:B------:R-:W-:Y:S01]  /*f590*/  FMUL R4, R5, R16 ;  /* 0x0000001005047220 */ /* 0x000fe20000400000 */
[----:B------:R-:W-:-:S03]  /*f5a0*/  @P2 IMAD.MOV.U32 R5, RZ, RZ, R159 ;  /* 0x000000ffff052224 */ /* 0x000fc600078e009f */
[----:B------:R-:W-:-:S05]  /*f5b0*/  FFMA R4, R35, R2, R4 ;  /* 0x0000000223047223 */ /* 0x000fca0000000004 */
[----:B------:R-:W-:-:S04]  /*f5c0*/  F2FP.BF16.F32.PACK_AB R4, RZ, R4 ;  /* 0x00000004ff04723e */ /* 0x000fc800000010ff */
[----:B------:R-:W-:Y:S01]  /*f5d0*/  PRMT R10, R4, 0x7610, R10 ;  /* 0x00007610040a7816 */ /* 0x000fe2000000000a */
[----:B------:R-:W-:-:S05]  /*f5e0*/  @P2 IMAD.MOV.U32 R4, RZ, RZ, R158 ;  /* 0x000000ffff042224 */ /* 0x000fca00078e009e */
[----:B------:R0:W-:Y:S01]  /*f5f0*/  @P2 STG.E.U16 desc[UR36][R4.64+0x22], R10 ;  /* 0x0000220a04002986 */ /* 0x0001e2000c101524 */
[----:B------:R-:W-:Y:S05]  /*f600*/  @!P3 BRA `(.L_x_305) ;  /* 0x000000000004b947 */ /* 0x000fea0003800000 */
[----:B------:R0:W5:Y:S02]  /*f610*/  LDG.E.LTC128B.U16 R3, desc[UR36][R6.64+0x30] ;  /* 0x0000302406037981 */ /* 0x000164000c1e1520 */
.L_x_305:
[----:B------:R-:W-:Y:S05]  /*f620*/  BSYNC B1 ;  /* 0x0000000000017941 */ /* 0x000fea0003800000 */
.L_x_304:
[----:B0----5:R-:W-:Y:S01]  /*f630*/  IMAD.U32 R5, R3, 0x10000, RZ ;  /* 0x0001000003057824 */ /* 0x021fe200078e00ff */
        /* <DEDUP_REMOVED lines=8> */
.L_x_307:
[----:B------:R-:W-:Y:S05]  /*f6c0*/  BSYNC B1 ;  /* 0x0000000000017941 */ /* 0x000fea0003800000 */
.L_x_306:
        /* <DEDUP_REMOVED lines=9> */
.L_x_309:
[----:B------:R-:W-:Y:S05]  /*f760*/  BSYNC B1 ;  /* 0x0000000000017941 */ /* 0x000fea0003800000 */
.L_x_308:
[----:B-----5:R-:W-:Y:S01]  /*f770*/  IMAD.U32 R5, R3, 0x10000, RZ ;  /* 0x0001000003057824 */ /* 0x020fe200078e00ff */
[----:B------:R-:W-:Y:S01]  /*f780*/  ISETP.GT.AND P2, PT, R0, 0x19, P1 ;  /* 0x000000190000780c */ /* 0x000fe20000f44270 */
[----:B0-----:R-:W-:Y:S01]  /*f790*/  @P3 IMAD.MOV.U32 R4, RZ, RZ, R158 ;  /* 0x000000ffff043224 */ /* 0x001fe200078e009e */
[----:B------:R-:W-:Y:S01]  /*f7a0*/  BSSY B1, `(.L_x_310) ;  /* 0x0000009000017945 */ /* 0x000fe20003800000 */
[----:B------:R-:W-:-:S04]  /*f7b0*/  FMUL R5, R5, R16 ;  /* 0x0000001005057220 */ /* 0x000fc80000400000 */
[----:B------:R-:W-:-:S05]  /*f7c0*/  FFMA R5, R38, R2, R5 ;  /* 0x0000000226057223 */ /* 0x000fca0000000005 */
[----:B------:R-:W-:-:S04]  /*f7d0*/  F2FP.BF16.F32.PACK_AB R5, RZ, R5 ;  /* 0x00000005ff05723e */ /* 0x000fc800000010ff */
[----:B------:R-:W-:Y:S01]  /*f7e0*/  PRMT R10, R5, 0x7610, R10 ;  /* 0x00007610050a7816 */ /* 0x000fe2000000000a */
[----:B------:R-:W-:-:S05]  /*f7f0*/  @P3 IMAD.MOV.U32 R5, RZ, RZ, R159 ;  /* 0x000000ffff053224 */ /* 0x000fca00078e009f */
[----:B------:R0:W-:Y:S01]  /*f800*/  @P3 STG.E.U16 desc[UR36][R4.64+0x30], R10 ;  /* 0x0000300a04003986 */ /* 0x0001e2000c101524 */
[----:B------:R-:W-:Y:S05]  /*f810*/  @!P2 BRA `(.L_x_311) ;  /* 0x000000000004a947 */ /* 0x000fea0003800000 */
[----:B------:R0:W5:Y:S02]  /*f820*/  LDG.E.LTC128B.U16 R3, desc[UR36][R12.64+0x32] ;  /* 0x000032240c037981 */ /* 0x000164000c1e1520 */
.L_x_311:
[----:B------:R-:W-:Y:S05]  /*f830*/  BSYNC B1 ;  /* 0x0000000000017941 */ /* 0x000fea0003800000 */
.L_x_310:
        /* <DEDUP_REMOVED lines=12> */
.L_x_313:
[----:B------:R-:W-:Y:S05]  /*f900*/  BSYNC B1 ;  /* 0x0000000000017941 */ /* 0x000fea0003800000 */
.L_x_312:
        /* <DEDUP_REMOVED lines=9> */
.L_x_315:
[----:B------:R-:W-:Y:S05]  /*f9a0*/  BSYNC B1 ;  /* 0x0000000000017941 */ /* 0x000fea0003800000 */
.L_x_314:
        /* <DEDUP_REMOVED lines=9> */
.L_x_317:
[----:B------:R-:W-:Y:S05]  /*fa40*/  BSYNC B1 ;  /* 0x0000000000017941 */ /* 0x000fea0003800000 */
.L_x_316:
        /* <DEDUP_REMOVED lines=12> */
.L_x_319:
[----:B------:R-:W-:Y:S05]  /*fb10*/  BSYNC B1 ;  /* 0x0000000000017941 */ /* 0x000fea0003800000 */
.L_x_318:
        /* <DEDUP_REMOVED lines=12> */
.L_x_321:
[----:B------:R-:W-:Y:S05]  /*fbe0*/  BSYNC B1 ;  /* 0x0000000000017941 */ /* 0x000fea0003800000 */
.L_x_320:
        /* <DEDUP_REMOVED lines=9> */
.L_x_323:
[----:B------:R-:W-:Y:S05]  /*fc80*/  BSYNC B1 ;  /* 0x0000000000017941 */ /* 0x000fea0003800000 */
.L_x_322:
        /* <DEDUP_REMOVED lines=9> */
.L_x_325:
[----:B------:R-:W-:Y:S05]  /*fd20*/  BSYNC B1 ;  /* 0x0000000000017941 */ /* 0x000fea0003800000 */
.L_x_324:
        /* <DEDUP_REMOVED lines=12> */
.L_x_327:
[----:B------:R-:W-:Y:S05]  /*fdf0*/  BSYNC B1 ;  /* 0x0000000000017941 */ /* 0x000fea0003800000 */
.L_x_326:
        /* <DEDUP_REMOVED lines=12> */
.L_x_329:
[----:B------:R-:W-:Y:S05]  /*fec0*/  BSYNC B1 ;  /* 0x0000000000017941 */ /* 0x000fea0003800000 */
.L_x_328:
        /* <DEDUP_REMOVED lines=9> */
.L_x_331:
[----:B------:R-:W-:Y:S05]  /*ff60*/  BSYNC B1 ;  /* 0x0000000000017941 */ /* 0x000fea0003800000 */
.L_x_330:
        /* <DEDUP_REMOVED lines=9> */
.L_x_333:
[----:B------:R-:W-:Y:S05]  /*10000*/  BSYNC B1 ;  /* 0x0000000000017941 */ /* 0x000fea0003800000 */
.L_x_332:
        /* <DEDUP_REMOVED lines=12> */
.L_x_335:
[----:B------:R-:W-:Y:S05]  /*100d0*/  BSYNC B1 ;  /* 0x0000000000017941 */ /* 0x000fea0003800000 */
.L_x_334:
        /* <DEDUP_REMOVED lines=12> */
.L_x_337:
[----:B------:R-:W-:Y:S05]  /*101a0*/  BSYNC B1 ;  /* 0x0000000000017941 */ /* 0x000fea0003800000 */
.L_x_336:
        /* <DEDUP_REMOVED lines=9> */
.L_x_339:
[----:B------:R-:W-:Y:S05]  /*10240*/  BSYNC B1 ;  /* 0x0000000000017941 */ /* 0x000fea0003800000 */
.L_x_338:
        /* <DEDUP_REMOVED lines=9> */
.L_x_341:
[----:B------:R-:W-:Y:S05]  /*102e0*/  BSYNC B1 ;  /* 0x0000000000017941 */ /* 0x000fea0003800000 */
.L_x_340:
        /* <DEDUP_REMOVED lines=12> */
.L_x_343:
[----:B------:R-:W-:Y:S05]  /*103b0*/  BSYNC B1 ;  /* 0x0000000000017941 */ /* 0x000fea0003800000 */
.L_x_342:
        /* <DEDUP_REMOVED lines=12> */
.L_x_345:
[----:B------:R-:W-:Y:S05]  /*10480*/  BSYNC B1 ;  /* 0x0000000000017941 */ /* 0x000fea0003800000 */
.L_x_344:
        /* <DEDUP_REMOVED lines=9> */
.L_x_347:
[----:B------:R-:W-:Y:S05]  /*10520*/  BSYNC B1 ;  /* 0x0000000000017941 */ /* 0x000fea0003800000 */
.L_x_346:
        /* <DEDUP_REMOVED lines=9> */
.L_x_349:
[----:B------:R-:W-:Y:S05]  /*105c0*/  BSYNC B1 ;  /* 0x0000000000017941 */ /* 0x000fea0003800000 */
.L_x_348:
        /* <DEDUP_REMOVED lines=12> */
.L_x_351:
[----:B------:R-:W-:Y:S05]  /*10690*/  BSYNC B1 ;  /* 0x0000000000017941 */ /* 0x000fea0003800000 */
.L_x_350:
        /* <DEDUP_REMOVED lines=12> */
.L_x_353:
[----:B------:R-:W-:Y:S05]  /*10760*/  BSYNC B1 ;  /* 0x0000000000017941 */ /* 0x000fea0003800000 */
.L_x_352:
        /* <DEDUP_REMOVED lines=9> */
.L_x_355:
[----:B------:R-:W-:Y:S05]  /*10800*/  BSYNC B1 ;  /* 0x0000000000017941 */ /* 0x000fea0003800000 */
.L_x_354:
        /* <DEDUP_REMOVED lines=9> */
.L_x_357:
[----:B------:R-:W-:Y:S05]  /*108a0*/  BSYNC B1 ;  /* 0x0000000000017941 */ /* 0x000fea0003800000 */
.L_x_356:
        /* <DEDUP_REMOVED lines=12> */
.L_x_359:
[----:B------:R-:W-:Y:S05]  /*10970*/  BSYNC B1 ;  /* 0x0000000000017941 */ /* 0x000fea0003800000 */
.L_x_358:
        /* <DEDUP_REMOVED lines=12> */
.L_x_361:
[----:B------:R-:W-:Y:S05]  /*10a40*/  BSYNC B1 ;  /* 0x0000000000017941 */ /* 0x000fea0003800000 */
.L_x_360:
        /* <DEDUP_REMOVED lines=9> */
.L_x_363:
[----:B------:R-:W-:Y:S05]  /*10ae0*/  BSYNC B1 ;  /* 0x0000000000017941 */ /* 0x000fea0003800000 */
.L_x_362:
        /* <DEDUP_REMOVED lines=9> */
.L_x_365:
[----:B------:R-:W-:Y:S05]  /*10b80*/  BSYNC B1 ;  /* 0x0000000000017941 */ /* 0x000fea0003800000 */
.L_x_364:
        /* <DEDUP_REMOVED lines=12> */
.L_x_367:
[----:B------:R-:W-:Y:S05]  /*10c50*/  BSYNC B1 ;  /* 0x0000000000017941 */ /* 0x000fea0003800000 */
.L_x_366:
        /* <DEDUP_REMOVED lines=12> */
.L_x_369:
[----:B------:R-:W-:Y:S05]  /*10d20*/  BSYNC B1 ;  /* 0x0000000000017941 */ /* 0x000fea0003800000 */
.L_x_368:
        /* <DEDUP_REMOVED lines=9> */
.L_x_371:
[----:B------:R-:W-:Y:S05]  /*10dc0*/  BSYNC B1 ;  /* 0x0000000000017941 */ /* 0x000fea0003800000 */
.L_x_370:
        /* <DEDUP_REMOVED lines=9> */
.L_x_373:
[----:B------:R-:W-:Y:S05]  /*10e60*/  BSYNC B1 ;  /* 0x0000000000017941 */ /* 0x000fea0003800000 */
.L_x_372:
        /* <DEDUP_REMOVED lines=12> */
.L_x_375:
[----:B------:R-:W-:Y:S05]  /*10f30*/  BSYNC B1 ;  /* 0x0000000000017941 */ /* 0x000fea0003800000 */
.L_x_374:
        /* <DEDUP_REMOVED lines=12> */
.L_x_377:
[----:B------:R-:W-:Y:S05]  /*11000*/  BSYNC B1 ;  /* 0x0000000000017941 */ /* 0x000fea0003800000 */
.L_x_376:
        /* <DEDUP_REMOVED lines=9> */
.L_x_379:
[----:B------:R-:W-:Y:S05]  /*110a0*/  BSYNC B1 ;  /* 0x0000000000017941 */ /* 0x000fea0003800000 */
.L_x_378:
        /* <DEDUP_REMOVED lines=9> */
.L_x_381:
[----:B------:R-:W-:Y:S05]  /*11140*/  BSYNC B1 ;  /* 0x0000000000017941 */ /* 0x000fea0003800000 */
.L_x_380:
        /* <DEDUP_REMOVED lines=12> */
.L_x_383:
[----:B------:R-:W-:Y:S05]  /*11210*/  BSYNC B1 ;  /* 0x0000000000017941 */ /* 0x000fea0003800000 */
.L_x_382:
        /* <DEDUP_REMOVED lines=12> */
.L_x_385:
[----:B------:R-:W-:Y:S05]  /*112e0*/  BSYNC B1 ;  /* 0x0000000000017941 */ /* 0x000fea0003800000 */
.L_x_384:
        /* <DEDUP_REMOVED lines=9> */
.L_x_387:
[----:B------:R-:W-:Y:S05]  /*11380*/  BSYNC B1 ;  /* 0x0000000000017941 */ /* 0x000fea0003800000 */
.L_x_386:
        /* <DEDUP_REMOVED lines=9> */
.L_x_389:
[----:B------:R-:W-:Y:S05]  /*11420*/  BSYNC B1 ;  /* 0x0000000000017941 */ /* 0x000fea0003800000 */
.L_x_388:
        /* <DEDUP_REMOVED lines=12> */
.L_x_391:
[----:B------:R-:W-:Y:S05]  /*114f0*/  BSYNC B1 ;  /* 0x0000000000017941 */ /* 0x000fea0003800000 */
.L_x_390:
        /* <DEDUP_REMOVED lines=12> */
.L_x_393:
[----:B------:R-:W-:Y:S05]  /*115c0*/  BSYNC B1 ;  /* 0x0000000000017941 */ /* 0x000fea0003800000 */
.L_x_392:
        /* <DEDUP_REMOVED lines=9> */
.L_x_395:
[----:B------:R-:W-:Y:S05]  /*11660*/  BSYNC B1 ;  /* 0x0000000000017941 */ /* 0x000fea0003800000 */
.L_x_394:
        /* <DEDUP_REMOVED lines=9> */
.L_x_397:
[----:B------:R-:W-:Y:S05]  /*11700*/  BSYNC B1 ;  /* 0x0000000000017941 */ /* 0x000fea0003800000 */
.L_x_396:
        /* <DEDUP_REMOVED lines=12> */
.L_x_399:
[----:B------:R-:W-:Y:S05]  /*117d0*/  BSYNC B1 ;  /* 0x0000000000017941 */ /* 0x000fea0003800000 */
.L_x_398:
        /* <DEDUP_REMOVED lines=12> */
.L_x_401:
[----:B------:R-:W-:Y:S05]  /*118a0*/  BSYNC B1 ;  /* 0x0000000000017941 */ /* 0x000fea0003800000 */
.L_x_400:
        /* <DEDUP_REMOVED lines=9> */
.L_x_403:
[----:B------:R-:W-:Y:S05]  /*11940*/  BSYNC B1 ;  /* 0x0000000000017941 */ /* 0x000fea0003800000 */
.L_x_402:
        /* <DEDUP_REMOVED lines=9> */
.L_x_405:
[----:B------:R-:W-:Y:S05]  /*119e0*/  BSYNC B1 ;  /* 0x0000000000017941 */ /* 0x000fea0003800000 */
.L_x_404:
        /* <DEDUP_REMOVED lines=12> */
.L_x_407:
[----:B------:R-:W-:Y:S05]  /*11ab0*/  BSYNC B1 ;  /* 0x0000000000017941 */ /* 0x000fea0003800000 */
.L_x_406:
        /* <DEDUP_REMOVED lines=12> */
.L_x_409:
[----:B------:R-:W-:Y:S05]  /*11b80*/  BSYNC B1 ;  /* 0x0000000000017941 */ /* 0x000fea0003800000 */
.L_x_408:
        /* <DEDUP_REMOVED lines=9> */
.L_x_411:
[----:B------:R-:W-:Y:S05]  /*11c20*/  BSYNC B1 ;  /* 0x0000000000017941 */ /* 0x000fea0003800000 */
.L_x_410:
        /* <DEDUP_REMOVED lines=9> */
.L_x_413:
[----:B------:R-:W-:Y:S05]  /*11cc0*/  BSYNC B1 ;  /* 0x0000000000017941 */ /* 0x000fea0003800000 */
.L_x_412:
        /* <DEDUP_REMOVED lines=12> */
.L_x_415:
[----:B------:R-:W-:Y:S05]  /*11d90*/  BSYNC B1 ;  /* 0x0000000000017941 */ /* 0x000fea0003800000 */
.L_x_414:
        /* <DEDUP_REMOVED lines=12> */
.L_x_417:
[----:B------:R-:W-:Y:S05]  /*11e60*/  BSYNC B1 ;  /* 0x0000000000017941 */ /* 0x000fea0003800000 */
.L_x_416:
        /* <DEDUP_REMOVED lines=9> */
.L_x_419:
[----:B------:R-:W-:Y:S05]  /*11f00*/  BSYNC B1 ;  /* 0x0000000000017941 */ /* 0x000fea0003800000 */
.L_x_418:
        /* <DEDUP_REMOVED lines=9> */
.L_x_421:
[----:B------:R-:W-:Y:S05]  /*11fa0*/  BSYNC B1 ;  /* 0x0000000000017941 */ /* 0x000fea0003800000 */
.L_x_420:
        /* <DEDUP_REMOVED lines=12> */
.L_x_423:
[----:B------:R-:W-:Y:S05]  /*12070*/  BSYNC B1 ;  /* 0x0000000000017941 */ /* 0x000fea0003800000 */
.L_x_422:
        /* <DEDUP_REMOVED lines=12> */
.L_x_425:
[----:B------:R-:W-:Y:S05]  /*12140*/  BSYNC B1 ;  /* 0x0000000000017941 */ /* 0x000fea0003800000 */
.L_x_424:
        /* <DEDUP_REMOVED lines=9> */
.L_x_427:
[----:B------:R-:W-:Y:S05]  /*121e0*/  BSYNC B1 ;  /* 0x0000000000017941 */ /* 0x000fea0003800000 */
.L_x_426:
        /* <DEDUP_REMOVED lines=9> */
.L_x_429:
[----:B------:R-:W-:Y:S05]  /*12280*/  BSYNC B1 ;  /* 0x0000000000017941 */ /* 0x000fea0003800000 */
.L_x_428:
        /* <DEDUP_REMOVED lines=12> */
.L_x_431:
[----:B------:R-:W-:Y:S05]  /*12350*/  BSYNC B1 ;  /* 0x0000000000017941 */ /* 0x000fea0003800000 */
.L_x_430:
        /* <DEDUP_REMOVED lines=12> */
.L_x_433:
[----:B------:R-:W-:Y:S05]  /*12420*/  BSYNC B1 ;  /* 0x0000000000017941 */ /* 0x000fea0003800000 */
.L_x_432:
        /* <DEDUP_REMOVED lines=9> */
.L_x_435:
[----:B------:R-:W-:Y:S05]  /*124c0*/  BSYNC B1 ;  /* 0x0000000000017941 */ /* 0x000fea0003800000 */
.L_x_434:
        /* <DEDUP_REMOVED lines=9> */
.L_x_437:
[----:B------:R-:W-:Y:S05]  /*12560*/  BSYNC B1 ;  /* 0x0000000000017941 */ /* 0x000fea0003800000 */
.L_x_436:
        /* <DEDUP_REMOVED lines=12> */
.L_x_439:
[----:B------:R-:W-:Y:S05]  /*12630*/  BSYNC B1 ;  /* 0x0000000000017941 */ /* 0x000fea0003800000 */
.L_x_438:
        /* <DEDUP_REMOVED lines=12> */
.L_x_441:
[----:B------:R-:W-:Y:S05]  /*12700*/  BSYNC B1 ;  /* 0x0000000000017941 */ /* 0x000fea0003800000 */
.L_x_440:
        /* <DEDUP_REMOVED lines=9> */
.L_x_443:
[----:B------:R-:W-:Y:S05]  /*127a0*/  BSYNC B1 ;  /* 0x0000000000017941 */ /* 0x000fea0003800000 */
.L_x_442:
        /* <DEDUP_REMOVED lines=9> */
.L_x_445:
[----:B------:R-:W-:Y:S05]  /*12840*/  BSYNC B1 ;  /* 0x0000000000017941 */ /* 0x000fea0003800000 */
.L_x_444:
        /* <DEDUP_REMOVED lines=12> */
.L_x_447:
[----:B------:R-:W-:Y:S05]  /*12910*/  BSYNC B1 ;  /* 0x0000000000017941 */ /* 0x000fea0003800000 */
.L_x_446:
        /* <DEDUP_REMOVED lines=12> */
.L_x_449:
[----:B------:R-:W-:Y:S05]  /*129e0*/  BSYNC B1 ;  /* 0x0000000000017941 */ /* 0x000fea0003800000 */
.L_x_448:
        /* <DEDUP_REMOVED lines=9> */
.L_x_451:
[----:B------:R-:W-:Y:S05]  /*12a80*/  BSYNC B1 ;  /* 0x0000000000017941 */ /* 0x000fea0003800000 */
.L_x_450:
        /* <DEDUP_REMOVED lines=9> */
.L_x_453:
[----:B------:R-:W-:Y:S05]  /*12b20*/  BSYNC B1 ;  /* 0x0000000000017941 */ /* 0x000fea0003800000 */
.L_x_452:
        /* <DEDUP_REMOVED lines=12> */
.L_x_455:
[----:B------:R-:W-:Y:S05]  /*12bf0*/  BSYNC B1 ;  /* 0x0000000000017941 */ /* 0x000fea0003800000 */
.L_x_454:
        /* <DEDUP_REMOVED lines=12> */
.L_x_457:
[----:B------:R-:W-:Y:S05]  /*12cc0*/  BSYNC B1 ;  /* 0x0000000000017941 */ /* 0x000fea0003800000 */
.L_x_456:
        /* <DEDUP_REMOVED lines=9> */
.L_x_459:
[----:B------:R-:W-:Y:S05]  /*12d60*/  BSYNC B1 ;  /* 0x0000000000017941 */ /* 0x000fea0003800000 */
.L_x_458:
        /* <DEDUP_REMOVED lines=9> */
.L_x_461:
[----:B------:R-:W-:Y:S05]  /*12e00*/  BSYNC B1 ;  /* 0x0000000000017941 */ /* 0x000fea0003800000 */
.L_x_460:
        /* <DEDUP_REMOVED lines=12> */
.L_x_463:
[----:B------:R-:W-:Y:S05]  /*12ed0*/  BSYNC B1 ;  /* 0x0000000000017941 */ /* 0x000fea0003800000 */
.L_x_462:
        /* <DEDUP_REMOVED lines=12> */
.L_x_465:
[----:B------:R-:W-:Y:S05]  /*12fa0*/  BSYNC B1 ;  /* 0x0000000000017941 */ /* 0x000fea0003800000 */
.L_x_464:
        /* <DEDUP_REMOVED lines=9> */
.L_x_467:
[----:B------:R-:W-:Y:S05]  /*13040*/  BSYNC B1 ;  /* 0x0000000000017941 */ /* 0x000fea0003800000 */
.L_x_466:
        /* <DEDUP_REMOVED lines=9> */
.L_x_469:
[----:B------:R-:W-:Y:S05]  /*130e0*/  BSYNC B1 ;  /* 0x0000000000017941 */ /* 0x000fea0003800000 */
.L_x_468:
        /* <DEDUP_REMOVED lines=12> */
.L_x_471:
[----:B------:R-:W-:Y:S05]  /*131b0*/  BSYNC B1 ;  /* 0x0000000000017941 */ /* 0x000fea0003800000 */
.L_x_470:
        /* <DEDUP_REMOVED lines=12> */
.L_x_473:
[----:B------:R-:W-:Y:S05]  /*13280*/  BSYNC B1 ;  /* 0x0000000000017941 */ /* 0x000fea0003800000 */
.L_x_472:
        /* <DEDUP_REMOVED lines=9> */
.L_x_475:
[----:B------:R-:W-:Y:S05]  /*13320*/  BSYNC B1 ;  /* 0x0000000000017941 */ /* 0x000fea0003800000 */
.L_x_474:
        /* <DEDUP_REMOVED lines=9> */
.L_x_477:
[----:B------:R-:W-:Y:S05]  /*133c0*/  BSYNC B1 ;  /* 0x0000000000017941 */ /* 0x000fea0003800000 */
.L_x_476:
        /* <DEDUP_REMOVED lines=12> */
.L_x_479:
[----:B------:R-:W-:Y:S05]  /*13490*/  BSYNC B1 ;  /* 0x0000000000017941 */ /* 0x000fea0003800000 */
.L_x_478:
        /* <DEDUP_REMOVED lines=12> */
.L_x_481:
[----:B------:R-:W-:Y:S05]  /*13560*/  BSYNC B1 ;  /* 0x0000000000017941 */ /* 0x000fea0003800000 */
.L_x_480:
        /* <DEDUP_REMOVED lines=9> */
.L_x_483:
[----:B------:R-:W-:Y:S05]  /*13600*/  BSYNC B1 ;  /* 0x0000000000017941 */ /* 0x000fea0003800000 */
.L_x_482:
        /* <DEDUP_REMOVED lines=9> */
.L_x_485:
[----:B------:R-:W-:Y:S05]  /*136a0*/  BSYNC B1 ;  /* 0x0000000000017941 */ /* 0x000fea0003800000 */
.L_x_484:
        /* <DEDUP_REMOVED lines=12> */
.L_x_487:
[----:B------:R-:W-:Y:S05]  /*13770*/  BSYNC B1 ;  /* 0x0000000000017941 */ /* 0x000fea0003800000 */
.L_x_486:
        /* <DEDUP_REMOVED lines=12> */
.L_x_489:
[----:B------:R-:W-:Y:S05]  /*13840*/  BSYNC B1 ;  /* 0x0000000000017941 */ /* 0x000fea0003800000 */
.L_x_488:
        /* <DEDUP_REMOVED lines=9> */
.L_x_491:
[----:B------:R-:W-:Y:S05]  /*138e0*/  BSYNC B1 ;  /* 0x0000000000017941 */ /* 0x000fea0003800000 */
.L_x_490:
        /* <DEDUP_REMOVED lines=9> */
.L_x_493:
[----:B------:R-:W-:Y:S05]  /*13980*/  BSYNC B1 ;  /* 0x0000000000017941 */ /* 0x000fea0003800000 */
.L_x_492:
        /* <DEDUP_REMOVED lines=12> */
.L_x_495:
[----:B------:R-:W-:Y:S05]  /*13a50*/  BSYNC B1 ;  /* 0x0000000000017941 */ /* 0x000fea0003800000 */
.L_x_494:
        /* <DEDUP_REMOVED lines=12> */
.L_x_497:
[----:B------:R-:W-:Y:S05]  /*13b20*/  BSYNC B1 ;  /* 0x0000000000017941 */ /* 0x000fea0003800000 */
.L_x_496:
        /* <DEDUP_REMOVED lines=9> */
.L_x_499:
[----:B------:R-:W-:Y:S05]  /*13bc0*/  BSYNC B1 ;  /* 0x0000000000017941 */ /* 0x000fea0003800000 */
.L_x_498:
        /* <DEDUP_REMOVED lines=9> */
.L_x_501:
[----:B------:R-:W-:Y:S05]  /*13c60*/  BSYNC B1 ;  /* 0x0000000000017941 */ /* 0x000fea0003800000 */
.L_x_500:
        /* <DEDUP_REMOVED lines=12> */
.L_x_503:
[----:B------:R-:W-:Y:S05]  /*13d30*/  BSYNC B1 ;  /* 0x0000000000017941 */ /* 0x000fea0003800000 */
.L_x_502:
        /* <DEDUP_REMOVED lines=12> */
.L_x_505:
[----:B------:R-:W-:Y:S05]  /*13e00*/  BSYNC B1 ;  /* 0x0000000000017941 */ /* 0x000fea0003800000 */
.L_x_504:
        /* <DEDUP_REMOVED lines=9> */
.L_x_507:
[----:B------:R-:W-:Y:S05]  /*13ea0*/  BSYNC B1 ;  /* 0x0000000000017941 */ /* 0x000fea0003800000 */
.L_x_506:
        /* <DEDUP_REMOVED lines=9> */
.L_x_509:
[----:B------:R-:W-:Y:S05]  /*13f40*/  BSYNC B1 ;  /* 0x0000000000017941 */ /* 0x000fea0003800000 */
.L_x_508:
        /* <DEDUP_REMOVED lines=12> */
.L_x_511:
[----:B------:R-:W-:Y:S05]  /*14010*/  BSYNC B1 ;  /* 0x0000000000017941 */ /* 0x000fea0003800000 */
.L_x_510:
        /* <DEDUP_REMOVED lines=12> */
.L_x_513:
[----:B------:R-:W-:Y:S05]  /*140e0*/  BSYNC B1 ;  /* 0x0000000000017941 */ /* 0x000fea0003800000 */
.L_x_512:
        /* <DEDUP_REMOVED lines=9> */
.L_x_515:
[----:B------:R-:W-:Y:S05]  /*14180*/  BSYNC B1 ;  /* 0x0000000000017941 */ /* 0x000fea0003800000 */
.L_x_514:
        /* <DEDUP_REMOVED lines=9> */
.L_x_517:
[----:B------:R-:W-:Y:S05]  /*14220*/  BSYNC B1 ;  /* 0x0000000000017941 */ /* 0x000fea0003800000 */
.L_x_516:
        /* <DEDUP_REMOVED lines=12> */
.L_x_519:
[----:B------:R-:W-:Y:S05]  /*142f0*/  BSYNC B1 ;  /* 0x0000000000017941 */ /* 0x000fea0003800000 */
.L_x_518:
        /* <DEDUP_REMOVED lines=12> */
.L_x_521:
[----:B------:R-:W-:Y:S05]  /*143c0*/  BSYNC B1 ;  /* 0x0000000000017941 */ /* 0x000fea0003800000 */
.L_x_520:
        /* <DEDUP_REMOVED lines=9> */
.L_x_523:
[----:B------:R-:W-:Y:S05]  /*14460*/  BSYNC B1 ;  /* 0x0000000000017941 */ /* 0x000fea0003800000 */
.L_x_522:
        /* <DEDUP_REMOVED lines=9> */
.L_x_525:
[----:B------:R-:W-:Y:S05]  /*14500*/  BSYNC B1 ;  /* 0x0000000000017941 */ /* 0x000fea0003800000 */
.L_x_524:
        /* <DEDUP_REMOVED lines=12> */
.L_x_527:
[----:B------:R-:W-:Y:S05]  /*145d0*/  BSYNC B1 ;  /* 0x0000000000017941 */ /* 0x000fea0003800000 */
.L_x_526:
        /* <DEDUP_REMOVED lines=12> */
.L_x_529:
[----:B------:R-:W-:Y:S05]  /*146a0*/  BSYNC B1 ;  /* 0x0000000000017941 */ /* 0x000fea0003800000 */
.L_x_528:
        /* <DEDUP_REMOVED lines=9> */
.L_x_531:
[----:B------:R-:W-:Y:S05]  /*14740*/  BSYNC B1 ;  /* 0x0000000000017941 */ /* 0x000fea0003800000 */
.L_x_530:
        /* <DEDUP_REMOVED lines=9> */
.L_x_533:
[----:B------:R-:W-:Y:S05]  /*147e0*/  BSYNC B1 ;  /* 0x0000000000017941 */ /* 0x000fea0003800000 */
.L_x_532:
[----:B-----5:R-:W-:Y:S01]  /*147f0*/  IMAD.U32 R5, R3, 0x10000, RZ ;  /* 0x0001000003057824 */ /* 0x020fe200078e00ff */
[----:B------:R-:W-:Y:S01]  /*14800*/  ISETP.GT.AND P1, PT, R0, 0xf9, P1 ;  /* 0x000000f90000780c */ /* 0x000fe20000f24270 */
[----:B0-----:R-:W-:Y:S01]  /*14810*/  @P2 IMAD.MOV.U32 R4, RZ, RZ, R158 ;  /* 0x000000ffff042224 */ /* 0x001fe200078e009e */
[----:B------:R-:W-:Y:S01]  /*14820*/  BSSY B1, `(.L_x_534) ;  /* 0x0000009000017945 */ /* 0x000fe20003800000 */
[----:B------:R-:W-:-:S04]  /*14830*/  FMUL R5, R5, R16 ;  /* 0x0000001005057220 */ /* 0x000fc80000400000 */
[----:B------:R-:W-:-:S05]  /*14840*/  FFMA R5, R150, R2, R5 ;  /* 0x0000000296057223 */ /* 0x000fca0000000005 */
[----:B------:R-:W-:-:S04]  /*14850*/  F2FP.BF16.F32.PACK_AB R5, RZ, R5 ;  /* 0x00000005ff05723e */ /* 0x000fc800000010ff */
[----:B-1--4-:R-:W-:Y:S01]  /*14860*/  PRMT R6, R5, 0x7610, R6 ;  /* 0x0000761005067816 */ /* 0x012fe20000000006 */
[----:B------:R-:W-:-:S05]  /*14870*/  @P2 IMAD.MOV.U32 R5, RZ, RZ, R159 ;  /* 0x000000ffff052224 */ /* 0x000fca00078e009f */
[----:B------:R0:W-:Y:S01]  /*14880*/  @P2 STG.E.U16 desc[UR36][R4.64+0x1f0], R6 ;  /* 0x0001f00604002986 */ /* 0x0001e2000c101524 */
[----:B------:R-:W-:Y:S05]  /*14890*/  @!P1 BRA `(.L_x_535) ;  /* 0x0000000000049947 */ /* 0x000fea0003800000 */
[----:B------:R1:W5:Y:S02]  /*148a0*/  LDG.E.LTC128B.U16 R3, desc[UR36][R12.64+0x1f2] ;  /* 0x0001f2240c037981 */ /* 0x000364000c1e1520 */
.L_x_535:
[----:B------:R-:W-:Y:S05]  /*148b0*/  BSYNC B1 ;  /* 0x0000000000017941 */ /* 0x000fea0003800000 */
.L_x_534:
[----:B------:R-:W-:Y:S05]  /*148c0*/  @!P1 BRA `(.L_x_536) ;  /* 0x0000004c00b09947 */ /* 0x000fea0003800000 */
[----:B-----5:R-:W-:-:S05]  /*148d0*/  SHF.L.U32 R3, R3, 0x10, RZ ;  /* 0x0000001003037819 */ /* 0x020fca00000006ff */
[----:B------:R-:W-:-:S04]  /*148e0*/  FMUL R0, R3, R16 ;  /* 0x0000001003007220 */ /* 0x000fc80000400000 */
[----:B------:R-:W-:-:S05]  /*148f0*/  FFMA R0, R151, R2, R0 ;  /* 0x0000000297007223 */ /* 0x000fca0000000000 */
[----:B------:R-:W-:-:S05]  /*14900*/  F2FP.BF16.F32.PACK_AB R0, RZ, R0 ;  /* 0x00000000ff00723e */ /* 0x000fca00000010ff */
[----:B------:R4:W-:Y:S01]  /*14910*/  STG.E.U16 desc[UR36][R158.64+0x1f2], R0 ;  /* 0x0001f2009e007986 */ /* 0x0009e2000c101524 */
[----:B------:R-:W-:Y:S05]  /*14920*/  BRA `(.L_x_536) ;  /* 0x0000004c00987947 */ /* 0x000fea0003800000 */
.L_x_29:
[----:B------:R-:W2:Y:S01]  /*14930*/  LDL.LU R3, [R1] ;  /* 0x0000000001037983 */ /* 0x000ea20000300800 */
[----:B------:R-:W-:-:S03]  /*14940*/  ULDC.64 UR4, c[0x0][0x5c0] ;  /* 0x0001700000047ab9 */ /* 0x000fc60000000a00 */
[----:B------:R-:W3:Y:S04]  /*14950*/  LDL.LU R9, [R1+0x60] ;  /* 0x0000600001097983 */ /* 0x000ee80000300800 */
[----:B------:R-:W4:Y:S04]  /*14960*/  LDL.LU R11, [R1+0x8c] ;  /* 0x00008c00010b7983 */ /* 0x000f280000300800 */
[----:B------:R-:W5:Y:S04]  /*14970*/  LDL.LU R235, [R1+0x9c] ;  /* 0x00009c0001eb7983 */ /* 0x000f680000300800 */
        /* <DEDUP_REMOVED lines=75> */
[----:B------:R-:W5:Y:S01]  /*14e30*/  LDL.LU R158, [R1+0x1cc] ;  /* 0x0001cc00019e7983 */ /* 0x000f620000300800 */
[----:B--2---:R-:W-:-:S03]  /*14e40*/  FMUL R3, R3, R2 ;  /* 0x0000000203037220 */ /* 0x004fc60000400000 */
[----:B------:R-:W2:Y:S01]  /*14e50*/  LDL.LU R157, [R1+0x1d0] ;  /* 0x0001d000019d7983 */ /* 0x000ea20000300800 */
[----:B------:R-:W-:-:S03]  /*14e60*/  LEA R4, P0, R6, UR4, 0x1 ;  /* 0x0000000406047c11 */ /* 0x000fc6000f8008ff */
[----:B------:R-:W2:Y:S04]  /*14e70*/  LDL.LU R156, [R1+0x1d4] ;  /* 0x0001d400019c7983 */ /* 0x000ea80000300800 */
[----:B------:R-:W2:Y:S04]  /*14e80*/  LDL.LU R155, [R1+0x1d8] ;  /* 0x0001d800019b7983 */ /* 0x000ea80000300800 */
[----:B------:R-:W2:Y:S04]  /*14e90*/  LDL.LU R154, [R1+0x1dc] ;  /* 0x0001dc00019a7983 */ /* 0x000ea80000300800 */
[----:B------:R-:W2:Y:S01]  /*14ea0*/  LDL.LU R153, [R1+0x1e0] ;  /* 0x0001e00001997983 */ /* 0x000ea20000300800 */
[----:B------:R-:W-:-:S03]  /*14eb0*/  LEA.HI.X R5, R6, UR5, R10, 0x1, P0 ;  /* 0x0000000506057c11 */ /* 0x000fc600080f0c0a */
[----:B------:R-:W2:Y:S01]  /*14ec0*/  LDL.LU R152, [R1+0x1e4] ;  /* 0x0001e40001987983 */ /* 0x000ea20000300800 */
[----:B------:R-:W-:-:S03]  /*14ed0*/  F2FP.BF16.F32.PACK_AB R3, RZ, R3 ;  /* 0x00000003ff03723e */ /* 0x000fc600000010ff */
[----:B------:R-:W2:Y:S04]  /*14ee0*/  LDL.LU R23, [R1+0x1e8] ;  /* 0x0001e80001177983 */ /* 0x000ea80000300800 */
[----:B------:R-:W2:Y:S04]  /*14ef0*/  LDL.LU R22, [R1+0x1ec] ;  /* 0x0001ec0001167983 */ /* 0x000ea80000300800 */
[----:B------:R-:W2:Y:S04]  /*14f00*/  LDL.LU R21, [R1+0x1f0] ;  /* 0x0001f00001157983 */ /* 0x000ea80000300800 */
[----:B------:R-:W2:Y:S04]  /*14f10*/  LDL.LU R20, [R1+0x1f4] ;  /* 0x0001f40001147983 */ /* 0x000ea80000300800 */
[----:B------:R-:W2:Y:S04]  /*14f20*/  LDL.LU R19, [R1+0x1f8] ;  /* 0x0001f80001137983 */ /* 0x000ea80000300800 */
[----:B------:R-:W2:Y:S04]  /*14f30*/  LDL.LU R18, [R1+0x1fc] ;  /* 0x0001fc0001127983 */ /* 0x000ea80000300800 */
[----:B------:R-:W3:Y:S04]  /*14f40*/  LDL.LU R7, [R1+0x8] ;  /* 0x0000080001077983 */ /* 0x000ee80000300800 */
[----:B------:R-:W4:Y:S04]  /*14f50*/  LDL.LU R6, [R1+0xc] ;  /* 0x00000c0001067983 */ /* 0x000f280000300800 */
[----:B------:R0:W-:Y:S04]  /*14f60*/  @P1 STG.E.U16 desc[UR36][R4.64], R3 ;  /* 0x0000000304001986 */ /* 0x0001e8000c101524 */
[----:B0-----:R-:W5:Y:S01]  /*14f70*/  LDL.LU R3, [R1+0x4] ;  /* 0x0000040001037983 */ /* 0x001f620000300800 */
[----:B------:R-:W-:Y:S01]  /*14f80*/  ISETP.GT.AND P0, PT, R0, 0x1, P3 ;  /* 0x000000010000780c */ /* 0x000fe20001f04270 */
[----:B------:R-:W-:Y:S01]  /*14f90*/  USHF.L.U32 UR5, UR8, 0x4, URZ ;  /* 0x0000000408057899 */ /* 0x000fe2000800063f */
[----:B------:R-:W-:Y:S01]  /*14fa0*/  ISETP.GT.AND P2, PT, R17, 0x8, PT ;  /* 0x000000081100780c */ /* 0x000fe20003f44270 */
[----:B------:R-:W-:Y:S01]  /*14fb0*/  USHF.L.U64.HI UR4, UR8, 0x4, UR9 ;  /* 0x0000000408047899 */ /* 0x000fe20008010209 */
[----:B---3--:R-:W-:-:S05]  /*14fc0*/  FMUL R7, R7, R2 ;  /* 0x0000000207077220 */ /* 0x008fca0000400000 */
[----:B------:R-:W-:-:S04]  /*14fd0*/  F2FP.BF16.F32.PACK_AB R7, RZ, R7 ;  /* 0x00000007ff07723e */ /* 0x000fc800000010ff */
[----:B------:R-:W-:Y:S01]  /*14fe0*/  PRMT R8, R7, 0x7610, R8 ;  /* 0x0000761007087816 */ /* 0x000fe20000000008 */
[----:B-----5:R-:W-:-:S05]  /*14ff0*/  FMUL R3, R3, R2 ;  /* 0x0000000203037220 */ /* 0x020fca0000400000 */
[----:B------:R-:W-:-:S05]  /*15000*/  F2FP.BF16.F32.PACK_AB R3, RZ, R3 ;  /* 0x00000003ff03723e */ /* 0x000fca00000010ff */
[----:B------:R4:W-:Y:S01]  /*15010*/  @P0 STG.E.U16 desc[UR36][R4.64+0x2], R3 ;  /* 0x0000020304000986 */ /* 0x0009e2000c101524 */
[----:B------:R-:W-:Y:S01]  /*15020*/  ISETP.GT.AND P0, PT, R0, RZ, P2 ;  /* 0x000000ff0000720c */ /* 0x000fe20001704270 */
[----:B----4-:R-:W-:Y:S01]  /*15030*/  FMUL R3, R6, R2 ;  /* 0x0000000206037220 */ /* 0x010fe20000400000 */
[----:B------:R-:W-:-:S04]  /*15040*/  IADD3 R6, P1, R4, UR5, RZ ;  /* 0x0000000504067c10 */ /* 0x000fc8000ff3e0ff */
[----:B------:R-:W-:Y:S02]  /*15050*/  IADD3.X R7, R5, UR4, RZ, P1, !PT ;  /* 0x0000000405077c10 */ /* 0x000fe40008ffe4ff */
[----:B------:R-:W-:-:S05]  /*15060*/  F2FP.BF16.F32.PACK_AB R3, RZ, R3 ;  /* 0x00000003ff03723e */ /* 0x000fca00000010ff */
[----:B------:R0:W-:Y:S01]  /*15070*/  @P0 STG.E.U16 desc[UR36][R6.64], R8 ;  /* 0x0000000806000986 */ /* 0x0001e2000c101524 */
[----:B------:R-:W-:-:S03]  /*15080*/  ISETP.GT.AND P0, PT, R0, 0x1, P2 ;  /* 0x000000010000780c */ /* 0x000fc60001704270 */
[----:B0-----:R-:W3:Y:S10]  /*15090*/  LDL.LU R8, [R1+0x50] ;  /* 0x0000500001087983 */ /* 0x001ef40000300800 */
[----:B------:R0:W-:Y:S04]  /*150a0*/  @P0 STG.E.U16 desc[UR36][R6.64+0x2], R3 ;  /* 0x0000020306000986 */ /* 0x0001e8000c101524 */
[----:B0-----:R-:W4:Y:S01]  /*150b0*/  LDL.LU R3, [R1+0x10] ;  /* 0x0000100001037983 */ /* 0x001f220000300800 */
[----:B------:R-:W-:Y:S01]  /*150c0*/  ISETP.GT.AND P0, PT, R0, 0x8, P3 ;  /* 0x000000080000780c */ /* 0x000fe20001f04270 */
[----:B----4-:R-:W-:-:S05]  /*150d0*/  FMUL R3, R3, R2 ;  /* 0x0000000203037220 */ /* 0x010fca0000400000 */
[----:B------:R-:W-:-:S07]  /*150e0*/  F2FP.BF16.F32.PACK_AB R3, RZ, R3 ;  /* 0x00000003ff03723e */ /* 0x000fce00000010ff */
        /* <DEDUP_REMOVED lines=73> */
[----:B---3--:R-:W-:-:S05]  /*15580*/  FMUL R8, R8, R2 ;  /* 0x0000000208087220 */ /* 0x008fca0000400000 */
[----:B------:R-:W-:Y:S01]  /*15590*/  F2FP.BF16.F32.PACK_AB R8, RZ, R8 ;  /* 0x00000008ff08723e */ /* 0x000fe200000010ff */
[----:B----4-:R-:W-:-:S05]  /*155a0*/  FMUL R3, R3, R2 ;  /* 0x0000000203037220 */ /* 0x010fca0000400000 */
[----:B------:R-:W-:-:S05]  /*155b0*/  F2FP.BF16.F32.PACK_AB R3, RZ, R3 ;  /* 0x00000003ff03723e */ /* 0x000fca00000010ff */
[----:B------:R0:W-:Y:S01]  /*155c0*/  @P0 STG.E.U16 desc[UR36][R6.64+0x42], R3 ;  /* 0x0000420306000986 */ /* 0x0001e2000c101524 */
[----:B------:R-:W-:-:S03]  /*155d0*/  ISETP.GT.AND P0, PT, R0, 0x28, P3 ;  /* 0x000000280000780c */ /* 0x000fc60001f04270 */
[----:B0-----:R-:W3:Y:S01]  /*155e0*/  LDL.LU R3, [R1+0x54] ;  /* 0x0000540001037983 */ /* 0x001ee20000300800 */
[----:B------:R-:W-:-:S09]  /*155f0*/  ISETP.GT.AND P1, PT, R0, 0x29, P3 ;  /* 0x000000290000780c */ /* 0x000fd20001f24270 */
[----:B------:R0:W-:Y:S04]  /*15600*/  @P0 STG.E.U16 desc[UR36][R4.64+0x50], R8 ;  /* 0x0000500804000986 */ /* 0x0001e8000c101524 */
[----:B0-----:R-:W4:Y:S01]  /*15610*/  LDL.LU R8, [R1+0x58] ;  /* 0x0000580001087983 */ /* 0x001f220000300800 */
[----:B---3--:R-:W-:-:S05]  /*15620*/  FMUL R3, R3, R2 ;  /* 0x0000000203037220 */ /* 0x008fca0000400000 */
[----:B------:R-:W-:-:S05]  /*15630*/  F2FP.BF16.F32.PACK_AB R3, RZ, R3 ;  /* 0x00000003ff03723e */ /* 0x000fca00000010ff */
[----:B------:R0:W-:Y:S01]  /*15640*/  @P1 STG.E.U16 desc[UR36][R4.64+0x52], R3 ;  /* 0x0000520304001986 */ /* 0x0001e2000c101524 */
[----:B----4-:R-:W-:-:S05]  /*15650*/  FMUL R8, R8, R2 ;  /* 0x0000000208087220 */ /* 0x010fca0000400000 */
[----:B------:R-:W-:Y:S01]  /*15660*/  F2FP.BF16.F32.PACK_AB R8, RZ, R8 ;  /* 0x00000008ff08723e */ /* 0x000fe200000010ff */
[----:B0-----:R-:W3:Y:S03]  /*15670*/  LDL.LU R3, [R1+0x5c] ;  /* 0x00005c0001037983 */ /* 0x001ee60000300800 */
[----:B------:R-:W-:Y:S02]  /*15680*/  PRMT R10, R8, 0x7610, R10 ;  /* 0x00007610080a7816 */ /* 0x000fe4000000000a */
[----:B------:R-:W4:Y:S01]  /*15690*/  LDL.LU R8, [R1+0x64] ;  /* 0x0000640001087983 */ /* 0x000f220000300800 */
[C---:B------:R-:W-:Y:S02]  /*156a0*/  ISETP.GT.AND P1, PT, R0.reuse, 0x28, P2 ;  /* 0x000000280000780c */ /* 0x040fe40001724270 */
[C---:B------:R-:W-:Y:S02]  /*156b0*/  ISETP.GT.AND P4, PT, R0.reuse, 0x29, P2 ;  /* 0x000000290000780c */ /* 0x040fe40001784270 */
[C---:B------:R-:W-:Y:S01]  /*156c0*/  ISETP.GT.AND P5, PT, R0.reuse, 0x30, P3 ;  /* 0x000000300000780c */ /* 0x040fe20001fa4270 */
[----:B------:R-:W-:Y:S01]  /*156d0*/  FMUL R9, R9, R2 ;  /* 0x0000000209097220 */ /* 0x000fe20000400000 */
[----:B------:R-:W-:-:S04]  /*156e0*/  ISETP.GT.AND P0, PT, R0, 0x31, P3 ;  /* 0x000000310000780c */ /* 0x000fc80001f04270 */
[----:B------:R-:W-:-:S03]  /*156f0*/  F2FP.BF16.F32.PACK_AB R9, RZ, R9 ;  /* 0x00000009ff09723e */ /* 0x000fc600000010ff */
[----:B------:R0:W-:Y:S04]  /*15700*/  @P1 STG.E.U16 desc[UR36][R6.64+0x50], R10 ;  /* 0x0000500a06001986 */ /* 0x0001e8000c101524 */
[----:B0-----:R-:W5:Y:S01]  /*15710*/  LDL.LU R10, [R1+0x74] ;  /* 0x00007400010a7983 */ /* 0x001f620000300800 */
[----:B---3--:R-:W-:-:S05]  /*15720*/  FMUL R3, R3, R2 ;  /* 0x0000000203037220 */ /* 0x008fca0000400000 */
[----:B------:R-:W-:Y:S01]  /*15730*/  F2FP.BF16.F32.PACK_AB R3, RZ, R3 ;  /* 0x00000003ff03723e */ /* 0x000fe200000010ff */
[----:B----4-:R-:W-:-:S04]  /*15740*/  FMUL R8, R8, R2 ;  /* 0x0000000208087220 */ /* 0x010fc80000400000 */
[----:B------:R0:W-:Y:S04]  /*15750*/  @P4 STG.E.U16 desc[UR36][R6.64+0x52], R3 ;  /* 0x0000520306004986 */ /* 0x0001e8000c101524 */
[----:B------:R1:W-:Y:S01]  /*15760*/  @P5 STG.E.U16 desc[UR36][R4.64+0x60], R9 ;  /* 0x0000600904005986 */ /* 0x0003e2000c101524 */
[----:B0-----:R-:W-:-:S03]  /*15770*/  F2FP.BF16.F32.PACK_AB R3, RZ, R8 ;  /* 0x00000008ff03723e */ /* 0x001fc600000010ff */
[----:B------:R-:W3:Y:S01]  /*15780*/  LDL.LU R8, [R1+0x68] ;  /* 0x0000680001087983 */ /* 0x000ee20000300800 */
[----:B-1----:R-:W-:-:S03]  /*15790*/  PRMT R9, R3, 0x7610, R9 ;  /* 0x0000761003097816 */ /* 0x002fc60000000009 */
[----:B------:R-:W4:Y:S04]  /*157a0*/  LDL.LU R3, [R1+0x6c] ;  /* 0x00006c0001037983 */ /* 0x000f280000300800 */
[----:B------:R0:W-:Y:S04]  /*157b0*/  @P0 STG.E.U16 desc[UR36][R4.64+0x62], R9 ;  /* 0x0000620904000986 */ /* 0x0001e8000c101524 */
[----:B0-----:R-:W2:Y:S01]  /*157c0*/  LDL.LU R9, [R1+0x70] ;  /* 0x0000700001097983 */ /* 0x001ea20000300800 */
[----:B------:R-:W-:Y:S01]  /*157d0*/  ISETP.GT.AND P1, PT, R0, 0x30, P2 ;  /* 0x000000300000780c */ /* 0x000fe20001724270 */
[----:B---3--:R-:W-:-:S05]  /*157e0*/  FMUL R8, R8, R2 ;  /* 0x0000000208087220 */ /* 0x008fca0000400000 */
[----:B------:R-:W-:-:S07]  /*157f0*/  F2FP.BF16.F32.PACK_AB R8, RZ, R8 ;  /* 0x00000008ff08723e */ /* 0x000fce00000010ff */
[----:B------:R0:W-:Y:S01]  /*15800*/  @P1 STG.E.U16 desc[UR36][R6.64+0x60], R8 ;  /* 0x0000600806001986 */ /* 0x0001e2000c101524 */
[----:B--2---:R-:W-:-:S05]  /*15810*/  FMUL R9, R9, R2 ;  /* 0x0000000209097220 */ /* 0x004fca0000400000 */
[----:B0-----:R-:W-:-:S04]  /*15820*/  F2FP.BF16.F32.PACK_AB R8, RZ, R9 ;  /* 0x00000009ff08723e */ /* 0x001fc800000010ff */
[----:B------:R-:W-:Y:S02]  /*15830*/  PRMT R9, R8, 0x7610, R9 ;  /* 0x0000761008097816 */ /* 0x000fe40000000009 */
[----:B------:R-:W2:Y:S01]  /*15840*/  LDL.LU R8, [R1+0x78] ;  /* 0x0000780001087983 */ /* 0x000ea20000300800 */
[----:B------:R-:W-:Y:S01]  /*15850*/  ISETP.GT.AND P4, PT, R0, 0x31, P2 ;  /* 0x000000310000780c */ /* 0x000fe20001784270 */
[-C--:B----4-:R-:W-:Y:S01]  /*15860*/  FMUL R3, R3, R2.reuse ;  /* 0x0000000203037220 */ /* 0x090fe20000400000 */
[----:B-----5:R-:W-:Y:S01]  /*15870*/  FMUL R10, R10, R2 ;  /* 0x000000020a0a7220 */ /* 0x020fe20000400000 */
[----:B------:R-:W-:-:S03]  /*15880*/  ISETP.GT.AND P5, PT, R0, 0x38, P3 ;  /* 0x000000380000780c */ /* 0x000fc60001fa4270 */
[----:B------:R-:W-:Y:S02]  /*15890*/  F2FP.BF16.F32.PACK_AB R3, RZ, R3 ;  /* 0x00000003ff03723e */ /* 0x000fe400000010ff */
[----:B------:R-:W-:-:S05]  /*158a0*/  ISETP.GT.AND P6, PT, R0, 0x39, P3 ;  /* 0x000000390000780c */ /* 0x000fca0001fc4270 */
[----:B------:R0:W-:Y:S04]  /*158b0*/  @P4 STG.E.U16 desc[UR36][R6.64+0x62], R3 ;  /* 0x0000620306004986 */ /* 0x0001e8000c101524 */
[----:B------:R1:W-:Y:S01]  /*158c0*/  @P5 STG.E.U16 desc[UR36][R4.64+0x70], R9 ;  /* 0x0000700904005986 */ /* 0x0003e2000c101524 */
[----:B0-----:R-:W-:-:S04]  /*158d0*/  F2FP.BF16.F32.PACK_AB R3, RZ, R10 ;  /* 0x0000000aff03723e */ /* 0x001fc800000010ff */
[----:B------:R-:W-:Y:S01]  /*158e0*/  PRMT R10, R3, 0x7610, R10 ;  /* 0x00007610030a7816 */ /* 0x000fe2000000000a */
[----:B-1----:R-:W3:Y:S04]  /*158f0*/  LDL.LU R9, [R1+0x7c] ;  /* 0x00007c0001097983 */ /* 0x002ee80000300800 */
[----:B------:R0:W-:Y:S01]  /*15900*/  @P6 STG.E.U16 desc[UR36][R4.64+0x72], R10 ;  /* 0x0000720a04006986 */ /* 0x0001e2000c101524 */
[----:B--2---:R-:W-:-:S05]  /*15910*/  FMUL R8, R8, R2 ;  /* 0x0000000208087220 */ /* 0x004fca0000400000 */
[----:B------:R-:W-:Y:S02]  /*15920*/  F2FP.BF16.F32.PACK_AB R3, RZ, R8 ;  /* 0x00000008ff03723e */ /* 0x000fe400000010ff */
[----:B------:R-:W2:Y:S02]  /*15930*/  LDL.LU R8, [R1+0x80] ;  /* 0x0000800001087983 */ /* 0x000ea40000300800 */
[----:B0-----:R-:W-:Y:S02]  /*15940*/  PRMT R10, R3, 0x7610, R10 ;  /* 0x00007610030a7816 */ /* 0x001fe4000000000a */
[----:B------:R-:W4:Y:S01]  /*15950*/  LDL.LU R3, [R1+0x84] ;  /* 0x0000840001037983 */ /* 0x000f220000300800 */
[----:B------:R-:W-:-:S13]  /*15960*/  ISETP.GT.AND P0, PT, R0, 0x38, P2 ;  /* 0x000000380000780c */ /* 0x000fda0001704270 */
[----:B------:R0:W-:Y:S01]  /*15970*/  @P0 STG.E.U16 desc[UR36][R6.64+0x70], R10 ;  /* 0x0000700a06000986 */ /* 0x0001e2000c101524 */
[-C--:B--2---:R-:W-:Y:S01]  /*15980*/  FMUL R8, R8, R2.reuse ;  /* 0x0000000208087220 */ /* 0x084fe20000400000 */
[----:B----4-:R-:W-:-:S04]  /*15990*/  FMUL R3, R3, R2 ;  /* 0x0000000203037220 */ /* 0x010fc80000400000 */
[----:B0-----:R-:W-:Y:S02]  /*159a0*/  F2FP.BF16.F32.PACK_AB R10, RZ, R8 ;  /* 0x00000008ff0a723e */ /* 0x001fe400000010ff */
[----:B------:R-:W-:Y:S02]  /*159b0*/  F2FP.BF16.F32.PACK_AB R8, RZ, R3 ;  /* 0x00000003ff08723e */ /* 0x000fe400000010ff */
[----:B------:R-:W2:Y:S01]  /*159c0*/  LDL.LU R3, [R1+0x88] ;  /* 0x0000880001037983 */ /* 0x000ea20000300800 */
[----:B------:R-:W-:Y:S01]  /*159d0*/  ISETP.GT.AND P1, PT, R0, 0x39, P2 ;  /* 0x000000390000780c */ /* 0x000fe20001724270 */
[----:B---3--:R-:W-:-:S05]  /*159e0*/  FMUL R9, R9, R2 ;  /* 0x0000000209097220 */ /* 0x008fca0000400000 */
[----:B------:R-:W-:-:S07]  /*159f0*/  F2FP.BF16.F32.PACK_AB R9, RZ, R9 ;  /* 0x00000009ff09723e */ /* 0x000fce00000010ff */
[----:B------:R0:W-:Y:S04]  /*15a00*/  @P1 STG.E.U16 desc[UR36][R6.64+0x72], R9 ;  /* 0x0000720906001986 */ /* 0x0001e8000c101524 */
[----:B0-----:R-:W3:Y:S01]  /*15a10*/  LDL.LU R9, [R1+0x94] ;  /* 0x0000940001097983 */ /* 0x001ee20000300800 */
[----:B--2---:R-:W-:-:S05]  /*15a20*/  FMUL R3, R3, R2 ;  /* 0x0000000203037220 */ /* 0x004fca0000400000 */
[----:B------:R-:W-:-:S04]  /*15a30*/  F2FP.BF16.F32.PACK_AB R3, RZ, R3 ;  /* 0x00000003ff03723e */ /* 0x000fc800000010ff */
[----:B------:R-:W-:Y:S02]  /*15a40*/  PRMT R12, R3, 0x7610, R12 ;  /* 0x00007610030c7816 */ /* 0x000fe4000000000c */
[----:B------:R-:W2:Y:S01]  /*15a50*/  LDL.LU R3, [R1+0x90] ;  /* 0x0000900001037983 */ /* 0x000ea20000300800 */
[----:B------:R-:W-:-:S13]  /*15a60*/  ISETP.GT.AND P4, PT, R0, 0x40, P3 ;  /* 0x000000400000780c */ /* 0x000fda0001f84270 */
[----:B------:R0:W-:Y:S01]  /*15a70*/  @P4 STG.E.U16 desc[UR36][R4.64+0x80], R10 ;  /* 0x0000800a04004986 */ /* 0x0001e2000c101524 */
[----:B--2---:R-:W-:-:S05]  /*15a80*/  FMUL R3, R3, R2 ;  /* 0x0000000203037220 */ /* 0x004fca0000400000 */
[----:B0-----:R-:W-:Y:S02]  /*15a90*/  F2FP.BF16.F32.PACK_AB R10, RZ, R3 ;  /* 0x00000003ff0a723e */ /* 0x001fe400000010ff */
[----:B------:R-:W2:Y:S01]  /*15aa0*/  LDL.LU R3, [R1+0x98] ;  /* 0x0000980001037983 */ /* 0x000ea20000300800 */
[C---:B------:R-:W-:Y:S02]  /*15ab0*/  ISETP.GT.AND P5, PT, R0.reuse, 0x41, P3 ;  /* 0x000000410000780c */ /* 0x040fe40001fa4270 */
[C---:B------:R-:W-:Y:S01]  /*15ac0*/  ISETP.GT.AND P0, PT, R0.reuse, 0x40, P2 ;  /* 0x000000400000780c */ /* 0x040fe20001704270 */
[-C--:B---3--:R-:W-:Y:S01]  /*15ad0*/  FMUL R9, R9, R2.reuse ;  /* 0x0000000209097220 */ /* 0x088fe20000400000 */
[C---:B------:R-:W-:Y:S01]  /*15ae0*/  ISETP.GT.AND P1, PT, R0.reuse, 0x41, P2 ;  /* 0x000000410000780c */ /* 0x040fe20001724270 */
[----:B------:R-:W-:Y:S01]  /*15af0*/  FMUL R11, R11, R2 ;  /* 0x000000020b0b7220 */ /* 0x000fe20000400000 */
[----:B------:R-:W-:Y:S02]  /*15b00*/  ISETP.GT.AND P4, PT, R0, 0x48, P3 ;  /* 0x000000480000780c */ /* 0x000fe40001f84270 */
[----:B------:R-:W-:-:S05]  /*15b10*/  F2FP.BF16.F32.PACK_AB R9, RZ, R9 ;  /* 0x00000009ff09723e */ /* 0x000fca00000010ff */
[----:B------:R0:W-:Y:S01]  /*15b20*/  @P5 STG.E.U16 desc[UR36][R4.64+0x82], R8 ;  /* 0x0000820804005986 */ /* 0x0001e2000c101524 */
[----:B------:R-:W-:-:S03]  /*15b30*/  ISETP.GT.AND P5, PT, R0, 0x49, P3 ;  /* 0x000000490000780c */ /* 0x000fc60001fa4270 */
[----:B------:R1:W-:Y:S01]  /*15b40*/  @P0 STG.E.U16 desc[UR36][R6.64+0x80], R12 ;  /* 0x0000800c06000986 */ /* 0x0003e2000c101524 */
[----:B------:R-:W-:Y:S02]  /*15b50*/  ISETP.GT.AND P0, PT, R0, 0x48, P2 ;  /* 0x000000480000780c */ /* 0x000fe40001704270 */
[----:B------:R-:W-:Y:S02]  /*15b60*/  F2FP.BF16.F32.PACK_AB R11, RZ, R11 ;  /* 0x0000000bff0b723e */ /* 0x000fe400000010ff */
[----:B0-----:R-:W-:-:S03]  /*15b70*/  PRMT R8, R10, 0x7610, R8 ;  /* 0x000076100a087816 */ /* 0x001fc60000000008 */
[----:B------:R-:W-:Y:S01]  /*15b80*/  @P1 STG.E.U16 desc[UR36][R6.64+0x82], R11 ;  /* 0x0000820b06001986 */ /* 0x000fe2000c101524 */
[----:B-1----:R-:W-:Y:S02]  /*15b90*/  PRMT R12, R9, 0x7610, R12 ;  /* 0x00007610090c7816 */ /* 0x002fe4000000000c */
[C---:B------:R-:W-:Y:S01]  /*15ba0*/  ISETP.GT.AND P1, PT, R0.reuse, 0x49, P2 ;  /* 0x000000490000780c */ /* 0x040fe20001724270 */
[----:B------:R0:W-:Y:S01]  /*15bb0*/  @P4 STG.E.U16 desc[UR36][R4.64+0x90], R8 ;  /* 0x0000900804004986 */ /* 0x0001e2000c101524 */
[----:B------:R-:W-:-:S03]  /*15bc0*/  ISETP.GT.AND P4, PT, R0, 0x50, P3 ;  /* 0x000000500000780c */ /* 0x000fc60001f84270 */
[----:B------:R1:W-:Y:S01]  /*15bd0*/  @P5 STG.E.U16 desc[UR36][R4.64+0x92], R12 ;  /* 0x0000920c04005986 */ /* 0x0003e2000c101524 */
[----:B0-----:R-:W-:Y:S01]  /*15be0*/  FMUL R8, R233, R2 ;  /* 0x00000002e9087220 */ /* 0x001fe20000400000 */
[----:B------:R-:W-:-:S04]  /*15bf0*/  ISETP.GT.AND P5, PT, R0, 0x51, P3 ;  /* 0x000000510000780c */ /* 0x000fc80001fa4270 */
[----:B------:R-:W-:-:S04]  /*15c00*/  F2FP.BF16.F32.PACK_AB R8, RZ, R8 ;  /* 0x00000008ff08723e */ /* 0x000fc800000010ff */
[----:B-1----:R-:W-:Y:S02]  /*15c10*/  PRMT R12, R8, 0x7610, R12 ;  /* 0x00007610080c7816 */ /* 0x002fe4000000000c */
[----:B------:R-:W-:Y:S01]  /*15c20*/  ISETP.GT.AND P6, PT, R0, 0x71, P3 ;  /* 0x000000710000780c */ /* 0x000fe20001fc4270 */
[----:B--2---:R-:W-:-:S05]  /*15c30*/  FMUL R3, R3, R2 ;  /* 0x0000000203037220 */ /* 0x004fca0000400000 */
[----:B------:R-:W-:Y:S01]  /*15c40*/  F2FP.BF16.F32.PACK_AB R10, RZ, R3 ;  /* 0x00000003ff0a723e */ /* 0x000fe200000010ff */
[----:B------:R-:W-:-:S05]  /*15c50*/  FMUL R3, R235, R2 ;  /* 0x00000002eb037220 */ /* 0x000fca0000400000 */
[----:B------:R-:W-:Y:S01]  /*15c60*/  F2FP.BF16.F32.PACK_AB R9, RZ, R3 ;  /* 0x00000003ff09723e */ /* 0x000fe200000010ff */
[-C--:B------:R-:W-:Y:S01]  /*15c70*/  FMUL R3, R234, R2.reuse ;  /* 0x00000002ea037220 */ /* 0x080fe20000400000 */
[----:B------:R0:W-:Y:S04]  /*15c80*/  @P0 STG.E.U16 desc[UR36][R6.64+0x90], R10 ;  /* 0x0000900a06000986 */ /* 0x0001e8000c101524 */
[----:B------:R-:W-:Y:S02]  /*15c90*/  F2FP.BF16.F32.PACK_AB R3, RZ, R3 ;  /* 0x00000003ff03723e */ /* 0x000fe400000010ff */
[----:B------:R-:W-:Y:S01]  /*15ca0*/  PRMT R11, R9, 0x7610, R11 ;  /* 0x00007610090b7816 */ /* 0x000fe2000000000b */
[-C--:B------:R-:W-:Y:S01]  /*15cb0*/  FMUL R9, R232, R2.reuse ;  /* 0x00000002e8097220 */ /* 0x080fe20000400000 */
[----:B0-----:R-:W-:Y:S01]  /*15cc0*/  PRMT R10, R3, 0x7610, R10 ;  /* 0x00007610030a7816 */ /* 0x001fe2000000000a */
[----:B------:R-:W-:-:S02]  /*15cd0*/  FMUL R3, R231, R2 ;  /* 0x00000002e7037220 */ /* 0x000fc40000400000 */
[----:B------:R0:W-:Y:S01]  /*15ce0*/  @P1 STG.E.U16 desc[UR36][R6.64+0x92], R11 ;  /* 0x0000920b06001986 */ /* 0x0001e2000c101524 */
[----:B------:R-:W-:Y:S02]  /*15cf0*/  ISETP.GT.AND P1, PT, R0, 0x50, P2 ;  /* 0x000000500000780c */ /* 0x000fe40001724270 */
[----:B------:R-:W-:Y:S02]  /*15d00*/  F2FP.BF16.F32.PACK_AB R9, RZ, R9 ;  /* 0x00000009ff09723e */ /* 0x000fe400000010ff */
[----:B------:R-:W-:Y:S01]  /*15d10*/  F2FP.BF16.F32.PACK_AB R8, RZ, R3 ;  /* 0x00000003ff08723e */ /* 0x000fe200000010ff */
[----:B------:R-:W-:Y:S01]  /*15d20*/  FMUL R3, R230, R2 ;  /* 0x00000002e6037220 */ /* 0x000fe20000400000 */
[C---:B------:R-:W-:Y:S01]  /*15d30*/  ISETP.GT.AND P0, PT, R0.reuse, 0x51, P2 ;  /* 0x000000510000780c */ /* 0x040fe20001704270 */
[----:B------:R1:W-:Y:S01]  /*15d40*/  @P4 STG.E.U16 desc[UR36][R4.64+0xa0], R10 ;  /* 0x0000a00a04004986 */ /* 0x0003e2000c101524 */
[----:B------:R-:W-:Y:S02]  /*15d50*/  ISETP.GT.AND P4, PT, R0, 0x58, P3 ;  /* 0x000000580000780c */ /* 0x000fe40001f84270 */
[----:B0-----:R-:W-:-:S02]  /*15d60*/  PRMT R11, R9, 0x7610, R11 ;  /* 0x00007610090b7816 */ /* 0x001fc4000000000b */
[----:B------:R-:W-:Y:S01]  /*15d70*/  F2FP.BF16.F32.PACK_AB R9, RZ, R3 ;  /* 0x00000003ff09723e */ /* 0x000fe200000010ff */
[-C--:B------:R-:W-:Y:S01]  /*15d80*/  FMUL R3, R228, R2.reuse ;  /* 0x00000002e4037220 */ /* 0x080fe20000400000 */
[----:B------:R-:W-:Y:S01]  /*15d90*/  PRMT R13, R8, 0x7610, R13 ;  /* 0x00007610080d7816 */ /* 0x000fe2000000000d */
[----:B------:R-:W-:Y:S01]  /*15da0*/  FMUL R8, R229, R2 ;  /* 0x00000002e5087220 */ /* 0x000fe20000400000 */
[----:B------:R-:W-:Y:S01]  /*15db0*/  @P5 STG.E.U16 desc[UR36][R4.64+0xa2], R12 ;  /* 0x0000a20c04005986 */ /* 0x000fe2000c101524 */
[----:B------:R-:W-:Y:S02]  /*15dc0*/  ISETP.GT.AND P5, PT, R0, 0x59, P3 ;  /* 0x000000590000780c */ /* 0x000fe40001fa4270 */
[----:B------:R-:W-:Y:S01]  /*15dd0*/  F2FP.BF16.F32.PACK_AB R3, RZ, R3 ;  /* 0x00000003ff03723e */ /* 0x000fe200000010ff */
[----:B------:R0:W-:Y:S01]  /*15de0*/  @P1 STG.E.U16 desc[UR36][R6.64+0xa0], R11 ;  /* 0x0000a00b06001986 */ /* 0x0001e2000c101524 */
[----:B-1----:R-:W-:Y:S01]  /*15df0*/  F2FP.BF16.F32.PACK_AB R10, RZ, R8 ;  /* 0x00000008ff0a723e */ /* 0x002fe200000010ff */
[----:B------:R-:W-:-:S02]  /*15e00*/  FMUL R8, R227, R2 ;  /* 0x00000002e3087220 */ /* 0x000fc40000400000 */
[----:B------:R-:W-:Y:S01]  /*15e10*/  @P0 STG.E.U16 desc[UR36][R6.64+0xa2], R13 ;  /* 0x0000a20d06000986 */ /* 0x000fe2000c101524 */
[C---:B------:R-:W-:Y:S02]  /*15e20*/  ISETP.GT.AND P0, PT, R0.reuse, 0x58, P2 ;  /* 0x000000580000780c */ /* 0x040fe40001704270 */
[C---:B------:R-:W-:Y:S01]  /*15e30*/  ISETP.GT.AND P1, PT, R0.reuse, 0x59, P2 ;  /* 0x000000590000780c */ /* 0x040fe20001724270 */
[----:B------:R1:W-:Y:S01]  /*15e40*/  @P4 STG.E.U16 desc[UR36][R4.64+0xb0], R9 ;  /* 0x0000b00904004986 */ /* 0x0003e2000c101524 */
[----:B------:R-:W-:Y:S02]  /*15e50*/  ISETP.GT.AND P4, PT, R0, 0x60, P3 ;  /* 0x000000600000780c */ /* 0x000fe40001f84270 */
[----:B0-----:R-:W-:Y:S01]  /*15e60*/  PRMT R11, R3, 0x7610, R11 ;  /* 0x00007610030b7816 */ /* 0x001fe2000000000b */
[----:B------:R-:W-:Y:S01]  /*15e70*/  FMUL R3, R226, R2 ;  /* 0x00000002e2037220 */ /* 0x000fe20000400000 */
[----:B------:R-:W-:Y:S01]  /*15e80*/  F2FP.BF16.F32.PACK_AB R8, RZ, R8 ;  /* 0x00000008ff08723e */ /* 0x000fe200000010ff */
[----:B------:R0:W-:Y:S03]  /*15e90*/  @P5 STG.E.U16 desc[UR36][R4.64+0xb2], R10 ;  /* 0x0000b20a04005986 */ /* 0x0001e6000c101524 */
[----:B-1----:R-:W-:Y:S01]  /*15ea0*/  F2FP.BF16.F32.PACK_AB R9, RZ, R3 ;  /* 0x00000003ff09723e */ /* 0x002fe200000010ff */
[-C--:B------:R-:W-:Y:S01]  /*15eb0*/  FMUL R3, R225, R2.reuse ;  /* 0x00000002e1037220 */ /* 0x080fe20000400000 */
[----:B------:R-:W-:Y:S01]  /*15ec0*/  PRMT R12, R8, 0x7610, R12 ;  /* 0x00007610080c7816 */ /* 0x000fe2000000000c */
[----:B------:R-:W-:Y:S01]  /*15ed0*/  FMUL R8, R224, R2 ;  /* 0x00000002e0087220 */ /* 0x000fe20000400000 */
[----:B------:R1:W-:Y:S01]  /*15ee0*/  @P0 STG.E.U16 desc[UR36][R6.64+0xb0], R11 ;  /* 0x0000b00b06000986 */ /* 0x0003e2000c101524 */
[----:B0-----:R-:W-:-:S02]  /*15ef0*/  PRMT R10, R9, 0x7610, R10 ;  /* 0x00007610090a7816 */ /* 0x001fc4000000000a */
[----:B------:R-:W-:Y:S01]  /*15f00*/  F2FP.BF16.F32.PACK_AB R3, RZ, R3 ;  /* 0x00000003ff03723e */ /* 0x000fe200000010ff */
[----:B------:R0:W-:Y:S01]  /*15f10*/  @P1 STG.E.U16 desc[UR36][R6.64+0xb2], R12 ;  /* 0x0000b20c06001986 */ /* 0x0001e2000c101524 */
[C---:B------:R-:W-:Y:S01]  /*15f20*/  ISETP.GT.AND P5, PT, R0.reuse, 0x61, P3 ;  /* 0x000000610000780c */ /* 0x040fe20001fa4270 */
[-C--:B------:R-:W-:Y:S01]  /*15f30*/  FMUL R9, R223, R2.reuse ;  /* 0x00000002df097220 */ /* 0x080fe20000400000 */
[C---:B------:R-:W-:Y:S01]  /*15f40*/  ISETP.GT.AND P1, PT, R0.reuse, 0x60, P2 ;  /* 0x000000600000780c */ /* 0x040fe20001724270 */
[----:B------:R-:W-:Y:S01]  /*15f50*/  @P4 STG.E.U16 desc[UR36][R4.64+0xc0], R10 ;  /* 0x0000c00a04004986 */ /* 0x000fe2000c101524 */
[----:B------:R-:W-:Y:S02]  /*15f60*/  ISETP.GT.AND P4, PT, R0, 0x61, P2 ;  /* 0x000000610000780c */ /* 0x000fe40001784270 */
[----:B-1----:R-:W-:Y:S01]  /*15f70*/  PRMT R11, R3, 0x7610, R11 ;  /* 0x00007610030b7816 */ /* 0x002fe2000000000b */
[----:B------:R-:W-:Y:S01]  /*15f80*/  FMUL R3, R222, R2 ;  /* 0x00000002de037220 */ /* 0x000fe20000400000 */
[----:B------:R-:W-:-:S02]  /*15f90*/  F2FP.BF16.F32.PACK_AB R8, RZ, R8 ;  /* 0x00000008ff08723e */ /* 0x000fc400000010ff */
[----:B------:R-:W-:Y:S02]  /*15fa0*/  F2FP.BF16.F32.PACK_AB R9, RZ, R9 ;  /* 0x00000009ff09723e */ /* 0x000fe400000010ff */
[----:B0-----:R-:W-:Y:S02]  /*15fb0*/  PRMT R12, R8, 0x7610, R12 ;  /* 0x00007610080c7816 */ /* 0x001fe4000000000c */
[----:B------:R-:W-:Y:S01]  /*15fc0*/  F2FP.BF16.F32.PACK_AB R8, RZ, R3 ;  /* 0x00000003ff08723e */ /* 0x000fe200000010ff */
[-C--:B------:R-:W-:Y:S01]  /*15fd0*/  FMUL R3, R221, R2.reuse ;  /* 0x00000002dd037220 */ /* 0x080fe20000400000 */
[----:B------:R-:W-:Y:S01]  /*15fe0*/  PRMT R13, R9, 0x7610, R13 ;  /* 0x00007610090d7816 */ /* 0x000fe2000000000d */
[----:B------:R0:W-:Y:S01]  /*15ff0*/  @P5 STG.E.U16 desc[UR36][R4.64+0xc2], R11 ;  /* 0x0000c20b04005986 */ /* 0x0001e2000c101524 */
[----:B------:R-:W-:Y:S02]  /*16000*/  ISETP.GT.AND P0, PT, R0, 0x68, P3 ;  /* 0x000000680000780c */ /* 0x000fe40001f04270 */
[----:B------:R-:W-:Y:S01]  /*16010*/  F2FP.BF16.F32.PACK_AB R9, RZ, R3 ;  /* 0x00000003ff09723e */ /* 0x000fe200000010ff */
[----:B------:R1:W-:Y:S01]  /*16020*/  @P1 STG.E.U16 desc[UR36][R6.64+0xc0], R12 ;  /* 0x0000c00c06001986 */ /* 0x0003e2000c101524 */
[----:B------:R-:W-:-:S03]  /*16030*/  FMUL R3, R219, R2 ;  /* 0x00000002db037220 */ /* 0x000fc60000400000 */
[----:B------:R-:W-:Y:S01]  /*16040*/  @P4 STG.E.U16 desc[UR36][R6.64+0xc2], R13 ;  /* 0x0000c20d06004986 */ /* 0x000fe2000c101524 */
[----:B------:R-:W-:Y:S02]  /*16050*/  ISETP.GT.AND P4, PT, R0, 0x69, P3 ;  /* 0x000000690000780c */ /* 0x000fe40001f84270 */
[----:B------:R-:W-:Y:S01]  /*16060*/  PRMT R14, R8, 0x7610, R14 ;  /* 0x00007610080e7816 */ /* 0x000fe2000000000e */
[-C--:B------:R-:W-:Y:S01]  /*16070*/  FMUL R8, R220, R2.reuse ;  /* 0x00000002dc087220 */ /* 0x080fe20000400000 */
[----:B------:R-:W-:Y:S02]  /*16080*/  F2FP.BF16.F32.PACK_AB R3, RZ, R3 ;  /* 0x00000003ff03723e */ /* 0x000fe400000010ff */
[----:B------:R-:W-:Y:S01]  /*16090*/  ISETP.GT.AND P1, PT, R0, 0x68, P2 ;  /* 0x000000680000780c */ /* 0x000fe20001724270 */
[----:B------:R-:W-:Y:S01]  /*160a0*/  @P0 STG.E.U16 desc[UR36][R4.64+0xd0], R14 ;  /* 0x0000d00e04000986 */ /* 0x000fe2000c101524 */
[----:B0-----:R-:W-:Y:S01]  /*160b0*/  PRMT R11, R3, 0x7610, R11 ;  /* 0x00007610030b7816 */ /* 0x001fe2000000000b */
[----:B------:R-:W-:Y:S01]  /*160c0*/  FMUL R3, R217, R2 ;  /* 0x00000002d9037220 */ /* 0x000fe20000400000 */
[----:B------:R-:W-:Y:S01]  /*160d0*/  F2FP.BF16.F32.PACK_AB R10, RZ, R8 ;  /* 0x00000008ff0a723e */ /* 0x000fe200000010ff */
[----:B------:R-:W-:Y:S01]  /*160e0*/  FMUL R8, R218, R2 ;  /* 0x00000002da087220 */ /* 0x000fe20000400000 */
[C---:B------:R-:W-:Y:S01]  /*160f0*/  ISETP.GT.AND P0, PT, R0.reuse, 0x69, P2 ;  /* 0x000000690000780c */ /* 0x040fe20001704270 */
[----:B------:R0:W-:Y:S01]  /*16100*/  @P4 STG.E.U16 desc[UR36][R4.64+0xd2], R9 ;  /* 0x0000d20904004986 */ /* 0x0001e2000c101524 */
[----:B------:R-:W-:-:S02]  /*16110*/  ISETP.GT.AND P5, PT, R0, 0x70, P3 ;  /* 0x000000700000780c */ /* 0x000fc40001fa4270 */
[----:B------:R-:W-:-:S04]  /*16120*/  F2FP.BF16.F32.PACK_AB R8, RZ, R8 ;  /* 0x00000008ff08723e */ /* 0x000fc800000010ff */
[----:B-1----:R-:W-:Y:S02]  /*16130*/  PRMT R12, R8, 0x7610, R12 ;  /* 0x00007610080c7816 */ /* 0x002fe4000000000c */
[----:B0-----:R-:W-:Y:S01]  /*16140*/  F2FP.BF16.F32.PACK_AB R9, RZ, R3 ;  /* 0x00000003ff09723e */ /* 0x001fe200000010ff */
[-C--:B------:R-:W-:Y:S01]  /*16150*/  FMUL R3, R216, R2.reuse ;  /* 0x00000002d8037220 */ /* 0x080fe20000400000 */
[----:B------:R-:W-:Y:S01]  /*16160*/  FMUL R8, R215, R2 ;  /* 0x00000002d7087220 */ /* 0x000fe20000400000 */
[----:B------:R0:W-:Y:S03]  /*16170*/  @P1 STG.E.U16 desc[UR36][R6.64+0xd0], R10 ;  /* 0x0000d00a06001986 */ /* 0x0001e6000c101524 */
[----:B------:R-:W-:Y:S01]  /*16180*/  F2FP.BF16.F32.PACK_AB R3, RZ, R3 ;  /* 0x00000003ff03723e */ /* 0x000fe200000010ff */
[----:B------:R1:W-:Y:S01]  /*16190*/  @P0 STG.E.U16 desc[UR36][R6.64+0xd2], R11 ;  /* 0x0000d20b06000986 */ /* 0x0003e2000c101524 */
[----:B------:R-:W-:-:S02]  /*161a0*/  ISETP.GT.AND P1, PT, R0, 0x70, P2 ;  /* 0x000000700000780c */ /* 0x000fc40001724270 */
[----:B------:R-:W-:Y:S01]  /*161b0*/  F2FP.BF16.F32.PACK_AB R8, RZ, R8 ;  /* 0x00000008ff08723e */ /* 0x000fe200000010ff */
[----:B------:R2:W-:Y:S01]  /*161c0*/  @P5 STG.E.U16 desc[UR36][R4.64+0xe0], R12 ;  /* 0x0000e00c04005986 */ /* 0x0005e2000c101524 */
[----:B0-----:R-:W-:Y:S01]  /*161d0*/  PRMT R10, R9, 0x7610, R10 ;  /* 0x00007610090a7816 */ /* 0x001fe2000000000a */
[-C--:B------:R-:W-:Y:S01]  /*161e0*/  FMUL R9, R214, R2.reuse ;  /* 0x00000002d6097220 */ /* 0x080fe20000400000 */
[----:B-1----:R-:W-:Y:S01]  /*161f0*/  PRMT R11, R3, 0x7610, R11 ;  /* 0x00007610030b7816 */ /* 0x002fe2000000000b */
[----:B------:R-:W-:-:S03]  /*16200*/  FMUL R3, R213, R2 ;  /* 0x00000002d5037220 */ /* 0x000fc60000400000 */
[----:B------:R-:W-:Y:S02]  /*16210*/  F2FP.BF16.F32.PACK_AB R9, RZ, R9 ;  /* 0x00000009ff09723e */ /* 0x000fe400000010ff */
[----:B--2---:R-:W-:Y:S02]  /*16220*/  PRMT R12, R8, 0x7610, R12 ;  /* 0x00007610080c7816 */ /* 0x004fe4000000000c */
[----:B------:R-:W-:Y:S01]  /*16230*/  F2FP.BF16.F32.PACK_AB R8, RZ, R3 ;  /* 0x00000003ff08723e */ /* 0x000fe200000010ff */
[----:B------:R-:W-:Y:S01]  /*16240*/  FMUL R3, R212, R2 ;  /* 0x00000002d4037220 */ /* 0x000fe20000400000 */
[C---:B------:R-:W-:Y:S02]  /*16250*/  ISETP.GT.AND P4, PT, R0.reuse, 0x71, P2 ;  /* 0x000000710000780c */ /* 0x040fe40001784270 */
[----:B------:R-:W-:Y:S01]  /*16260*/  ISETP.GT.AND P5, PT, R0, 0x78, P3 ;  /* 0x000000780000780c */ /* 0x000fe20001fa4270 */
[----:B------:R0:W-:Y:S01]  /*16270*/  @P6 STG.E.U16 desc[UR36][R4.64+0xe2], R10 ;  /* 0x0000e20a04006986 */ /* 0x0001e2000c101524 */
[----:B------:R-:W-:-:S02]  /*16280*/  PRMT R13, R9, 0x7610, R13 ;  /* 0x00007610090d7816 */ /* 0x000fc4000000000d */
[----:B------:R-:W-:Y:S01]  /*16290*/  F2FP.BF16.F32.PACK_AB R9, RZ, R3 ;  /* 0x00000003ff09723e */ /* 0x000fe200000010ff */
[----:B------:R1:W-:Y:S01]  /*162a0*/  @P1 STG.E.U16 desc[UR36][R6.64+0xe0], R11 ;  /* 0x0000e00b06001986 */ /* 0x0003e2000c101524 */
[----:B------:R-:W-:Y:S01]  /*162b0*/  ISETP.GT.AND P0, PT, R0, 0x79, P3 ;  /* 0x000000790000780c */ /* 0x000fe20001f04270 */
[-C--:B------:R-:W-:Y:S01]  /*162c0*/  FMUL R3, R210, R2.reuse ;  /* 0x00000002d2037220 */ /* 0x080fe20000400000 */
[----:B------:R-:W-:Y:S02]  /*162d0*/  ISETP.GT.AND P1, PT, R0, 0x78, P2 ;  /* 0x000000780000780c */ /* 0x000fe40001724270 */
[----:B------:R-:W-:Y:S01]  /*162e0*/  PRMT R14, R8, 0x7610, R14 ;  /* 0x00007610080e7816 */ /* 0x000fe2000000000e */
[----:B------:R-:W-:Y:S01]  /*162f0*/  FMUL R8, R211, R2 ;  /* 0x00000002d3087220 */ /* 0x000fe20000400000 */
[----:B------:R-:W-:Y:S01]  /*16300*/  F2FP.BF16.F32.PACK_AB R3, RZ, R3 ;  /* 0x00000003ff03723e */ /* 0x000fe200000010ff */
[----:B------:R2:W-:Y:S01]  /*16310*/  @P4 STG.E.U16 desc[UR36][R6.64+0xe2], R12 ;  /* 0x0000e20c06004986 */ /* 0x0005e2000c101524 */
[----:B------:R-:W-:-:S02]  /*16320*/  ISETP.GT.AND P4, PT, R0, 0x79, P2 ;  /* 0x000000790000780c */ /* 0x000fc40001784270 */
[----:B0-----:R-:W-:Y:S01]  /*16330*/  F2FP.BF16.F32.PACK_AB R10, RZ, R8 ;  /* 0x00000008ff0a723e */ /* 0x001fe200000010ff */
[----:B------:R-:W-:Y:S01]  /*16340*/  @P5 STG.E.U16 desc[UR36][R4.64+0xf0], R13 ;  /* 0x0000f00d04005986 */ /* 0x000fe2000c101524 */
[----:B-1----:R-:W-:Y:S01]  /*16350*/  PRMT R11, R3, 0x7610, R11 ;  /* 0x00007610030b7816 */ /* 0x002fe2000000000b */
[-C--:B------:R-:W-:Y:S01]  /*16360*/  FMUL R3, R208, R2.reuse ;  /* 0x00000002d0037220 */ /* 0x080fe20000400000 */
[----:B------:R-:W-:Y:S01]  /*16370*/  FMUL R8, R209, R2 ;  /* 0x00000002d1087220 */ /* 0x000fe20000400000 */
[C---:B------:R-:W-:Y:S01]  /*16380*/  ISETP.GT.AND P5, PT, R0.reuse, 0x80, P3 ;  /* 0x000000800000780c */ /* 0x040fe20001fa4270 */
[----:B------:R-:W-:Y:S01]  /*16390*/  @P0 STG.E.U16 desc[UR36][R4.64+0xf2], R14 ;  /* 0x0000f20e04000986 */ /* 0x000fe2000c101524 */
[----:B------:R-:W-:-:S03]  /*163a0*/  ISETP.GT.AND P6, PT, R0, 0x81, P3 ;  /* 0x000000810000780c */ /* 0x000fc60001fc4270 */
[----:B------:R0:W-:Y:S01]  /*163b0*/  @P1 STG.E.U16 desc[UR36][R6.64+0xf0], R9 ;  /* 0x0000f00906001986 */ /* 0x0001e2000c101524 */
[----:B------:R-:W-:-:S04]  /*163c0*/  F2FP.BF16.F32.PACK_AB R8, RZ, R8 ;  /* 0x00000008ff08723e */ /* 0x000fc800000010ff */
[----:B--2---:R-:W-:Y:S01]  /*163d0*/  PRMT R12, R8, 0x7610, R12 ;  /* 0x00007610080c7816 */ /* 0x004fe2000000000c */
[-C--:B------:R-:W-:Y:S01]  /*163e0*/  FMUL R8, R206, R2.reuse ;  /* 0x00000002ce087220 */ /* 0x080fe20000400000 */
[----:B0-----:R-:W-:Y:S01]  /*163f0*/  F2FP.BF16.F32.PACK_AB R9, RZ, R3 ;  /* 0x00000003ff09723e */ /* 0x001fe200000010ff */
[----:B------:R-:W-:Y:S01]  /*16400*/  FMUL R3, R207, R2 ;  /* 0x00000002cf037220 */ /* 0x000fe20000400000 */
[----:B------:R0:W-:Y:S01]  /*16410*/  @P4 STG.E.U16 desc[UR36][R6.64+0xf2], R10 ;  /* 0x0000f20a06004986 */ /* 0x0001e2000c101524 */
[----:B------:R-:W-:-:S03]  /*16420*/  ISETP.GT.AND P0, PT, R0, 0x80, P2 ;  /* 0x000000800000780c */ /* 0x000fc60001704270 */
[----:B------:R-:W-:Y:S01]  /*16430*/  F2FP.BF16.F32.PACK_AB R3, RZ, R3 ;  /* 0x00000003ff03723e */ /* 0x000fe200000010ff */
[----:B------:R1:W-:Y:S01]  /*16440*/  @P5 STG.E.U16 desc[UR36][R4.64+0x100], R11 ;  /* 0x0001000b04005986 */ /* 0x0003e2000c101524 */
[----:B------:R-:W-:Y:S02]  /*16450*/  ISETP.GT.AND P1, PT, R0, 0x81, P2 ;  /* 0x000000810000780c */ /* 0x000fe40001724270 */
[----:B------:R-:W-:Y:S01]  /*16460*/  F2FP.BF16.F32.PACK_AB R8, RZ, R8 ;  /* 0x00000008ff08723e */ /* 0x000fe200000010ff */
[----:B------:R2:W-:Y:S01]  /*16470*/  @P6 STG.E.U16 desc[UR36][R4.64+0x102], R12 ;  /* 0x0001020c04006986 */ /* 0x0005e2000c101524 */
[----:B0-----:R-:W-:Y:S01]  /*16480*/  PRMT R10, R9, 0x7610, R10 ;  /* 0x00007610090a7816 */ /* 0x001fe2000000000a */
[-C--:B------:R-:W-:Y:S01]  /*16490*/  FMUL R9, R205, R2.reuse ;  /* 0x00000002cd097220 */ /* 0x080fe20000400000 */
[----:B-1----:R-:W-:Y:S01]  /*164a0*/  PRMT R11, R3, 0x7610, R11 ;  /* 0x00007610030b7816 */ /* 0x002fe2000000000b */
[----:B------:R-:W-:Y:S01]  /*164b0*/  FMUL R3, R204, R2 ;  /* 0x00000002cc037220 */ /* 0x000fe20000400000 */
[----:B------:R-:W-:-:S02]  /*164c0*/  ISETP.GT.AND P4, PT, R0, 0x88, P3 ;  /* 0x000000880000780c */ /* 0x000fc40001f84270 */
[----:B--2---:R-:W-:Y:S02]  /*164d0*/  PRMT R12, R8, 0x7610, R12 ;  /* 0x00007610080c7816 */ /* 0x004fe4000000000c */
[----:B------:R-:W-:Y:S01]  /*164e0*/  F2FP.BF16.F32.PACK_AB R8, RZ, R3 ;  /* 0x00000003ff08723e */ /* 0x000fe200000010ff */
[-C--:B------:R-:W-:Y:S01]  /*164f0*/  FMUL R3, R203, R2.reuse ;  /* 0x00000002cb037220 */ /* 0x080fe20000400000 */
[----:B------:R-:W-:Y:S02]  /*16500*/  F2FP.BF16.F32.PACK_AB R9, RZ, R9 ;  /* 0x00000009ff09723e */ /* 0x000fe400000010ff */
[C---:B------:R-:W-:Y:S01]  /*16510*/  ISETP.GT.AND P5, PT, R0.reuse, 0x89, P3 ;  /* 0x000000890000780c */ /* 0x040fe20001fa4270 */
[----:B------:R0:W-:Y:S01]  /*16520*/  @P0 STG.E.U16 desc[UR36][R6.64+0x100], R10 ;  /* 0x0001000a06000986 */ /* 0x0001e2000c101524 */
[----:B------:R-:W-:Y:S02]  /*16530*/  PRMT R13, R9, 0x7610, R13 ;  /* 0x00007610090d7816 */ /* 0x000fe4000000000d */
[----:B------:R-:W-:Y:S01]  /*16540*/  F2FP.BF16.F32.PACK_AB R9, RZ, R3 ;  /* 0x00000003ff09723e */ /* 0x000fe200000010ff */
[----:B------:R1:W-:Y:S01]  /*16550*/  @P1 STG.E.U16 desc[UR36][R6.64+0x102], R11 ;  /* 0x0001020b06001986 */ /* 0x0003e2000c101524 */
[C---:B------:R-:W-:Y:S01]  /*16560*/  ISETP.GT.AND P0, PT, R0.reuse, 0x88, P2 ;  /* 0x000000880000780c */ /* 0x040fe20001704270 */
[----:B------:R-:W-:Y:S01]  /*16570*/  FMUL R3, R201, R2 ;  /* 0x00000002c9037220 */ /* 0x000fe20000400000 */
[----:B------:R-:W-:-:S02]  /*16580*/  ISETP.GT.AND P1, PT, R0, 0x89, P2 ;  /* 0x000000890000780c */ /* 0x000fc40001724270 */
[----:B------:R-:W-:Y:S01]  /*16590*/  PRMT R14, R8, 0x7610, R14 ;  /* 0x00007610080e7816 */ /* 0x000fe2000000000e */
[----:B------:R-:W-:Y:S01]  /*165a0*/  FMUL R8, R202, R2 ;  /* 0x00000002ca087220 */ /* 0x000fe20000400000 */
[----:B------:R-:W-:Y:S01]  /*165b0*/  F2FP.BF16.F32.PACK_AB R3, RZ, R3 ;  /* 0x00000003ff03723e */ /* 0x000fe200000010ff */
[----:B------:R2:W-:Y:S01]  /*165c0*/  @P4 STG.E.U16 desc[UR36][R4.64+0x110], R12 ;  /* 0x0001100c04004986 */ /* 0x0005e2000c101524 */
[----:B------:R-:W-:Y:S02]  /*165d0*/  ISETP.GT.AND P4, PT, R0, 0x90, P3 ;  /* 0x000000900000780c */ /* 0x000fe40001f84270 */
        /* <DEDUP_REMOVED lines=9> */
[----:B------:R-:W-:Y:S02]  /*16670*/  F2FP.BF16.F32.PACK_AB R8, RZ, R8 ;  /* 0x00000008ff08723e */ /* 0x000fe400000010ff */
[----:B------:R-:W-:Y:S01]  /*16680*/  ISETP.GT.AND P1, PT, R0, 0x91, P2 ;  /* 0x000000910000780c */ /* 0x000fe20001724270 */
[----:B------:R1:W-:Y:S01]  /*16690*/  @P4 STG.E.U16 desc[UR36][R4.64+0x120], R10 ;  /* 0x0001200a04004986 */ /* 0x0003e2000c101524 */
[----:B--2---:R-:W-:Y:S01]  /*166a0*/  PRMT R12, R8, 0x7610, R12 ;  /* 0x00007610080c7816 */ /* 0x004fe2000000000c */
[-C--:B------:R-:W-:Y:S01]  /*166b0*/  FMUL R8, R197, R2.reuse ;  /* 0x00000002c5087220 */ /* 0x080fe20000400000 */
[----:B0-----:R-:W-:Y:S01]  /*166c0*/  F2FP.BF16.F32.PACK_AB R9, RZ, R3 ;  /* 0x00000003ff09723e */ /* 0x001fe200000010ff */
[----:B------:R-:W-:Y:S01]  /*166d0*/  FMUL R3, R198, R2 ;  /* 0x00000002c6037220 */ /* 0x000fe20000400000 */
[----:B------:R-:W-:Y:S01]  /*166e0*/  ISETP.GT.AND P4, PT, R0, 0x98, P3 ;  /* 0x000000980000780c */ /* 0x000fe20001f84270 */
[----:B------:R0:W-:Y:S03]  /*166f0*/  @P5 STG.E.U16 desc[UR36][R4.64+0x122], R11 ;  /* 0x0001220b04005986 */ /* 0x0001e6000c101524 */
[----:B------:R-:W-:-:S02]  /*16700*/  F2FP.BF16.F32.PACK_AB R3, RZ, R3 ;  /* 0x00000003ff03723e */ /* 0x000fc400000010ff */
[----:B-1----:R-:W-:Y:S01]  /*16710*/  PRMT R10, R9, 0x7610, R10 ;  /* 0x00007610090a7816 */ /* 0x002fe2000000000a */
[----:B------:R-:W-:Y:S01]  /*16720*/  FMUL R9, R196, R2 ;  /* 0x00000002c4097220 */ /* 0x000fe20000400000 */
[----:B------:R-:W-:Y:S01]  /*16730*/  F2FP.BF16.F32.PACK_AB R8, RZ, R8 ;  /* 0x00000008ff08723e */ /* 0x000fe200000010ff */
[----:B------:R1:W-:Y:S01]  /*16740*/  @P0 STG.E.U16 desc[UR36][R6.64+0x120], R12 ;  /* 0x0001200c06000986 */ /* 0x0003e2000c101524 */
[----:B0-----:R-:W-:Y:S01]  /*16750*/  PRMT R11, R3, 0x7610, R11 ;  /* 0x00007610030b7816 */ /* 0x001fe2000000000b */
[----:B------:R-:W-:Y:S01]  /*16760*/  FMUL R3, R195, R2 ;  /* 0x00000002c3037220 */ /* 0x000fe20000400000 */
[C---:B------:R-:W-:Y:S01]  /*16770*/  ISETP.GT.AND P5, PT, R0.reuse, 0x99, P3 ;  /* 0x000000990000780c */ /* 0x040fe20001fa4270 */
[----:B------:R0:W-:Y:S01]  /*16780*/  @P1 STG.E.U16 desc[UR36][R6.64+0x122], R10 ;  /* 0x0001220a06001986 */ /* 0x0001e2000c101524 */
[----:B------:R-:W-:Y:S02]  /*16790*/  ISETP.GT.AND P1, PT, R0, 0x98, P2 ;  /* 0x000000980000780c */ /* 0x000fe40001724270 */
[----:B------:R-:W-:-:S02]  /*167a0*/  F2FP.BF16.F32.PACK_AB R9, RZ, R9 ;  /* 0x00000009ff09723e */ /* 0x000fc400000010ff */
[----:B-1----:R-:W-:Y:S02]  /*167b0*/  PRMT R12, R8, 0x7610, R12 ;  /* 0x00007610080c7816 */ /* 0x002fe4000000000c */
[----:B------:R-:W-:Y:S01]  /*167c0*/  F2FP.BF16.F32.PACK_AB R8, RZ, R3 ;  /* 0x00000003ff08723e */ /* 0x000fe200000010ff */
[-C--:B------:R-:W-:Y:S01]  /*167d0*/  FMUL R3, R194, R2.reuse ;  /* 0x00000002c2037220 */ /* 0x080fe20000400000 */
[C---:B------:R-:W-:Y:S01]  /*167e0*/  ISETP.GT.AND P0, PT, R0.reuse, 0x99, P2 ;  /* 0x000000990000780c */ /* 0x040fe20001704270 */
[----:B------:R1:W-:Y:S01]  /*167f0*/  @P4 STG.E.U16 desc[UR36][R4.64+0x130], R11 ;  /* 0x0001300b04004986 */ /* 0x0003e2000c101524 */
[----:B------:R-:W-:Y:S02]  /*16800*/  ISETP.GT.AND P4, PT, R0, 0xa0, P3 ;  /* 0x000000a00000780c */ /* 0x000fe40001f84270 */
[----:B------:R-:W-:Y:S02]  /*16810*/  PRMT R13, R9, 0x7610, R13 ;  /* 0x00007610090d7816 */ /* 0x000fe4000000000d */
[----:B------:R-:W-:Y:S01]  /*16820*/  F2FP.BF16.F32.PACK_AB R9, RZ, R3 ;  /* 0x00000003ff09723e */ /* 0x000fe200000010ff */
[-C--:B------:R-:W-:Y:S01]  /*16830*/  FMUL R3, R192, R2.reuse ;  /* 0x00000002c0037220 */ /* 0x080fe20000400000 */
[----:B------:R-:W-:Y:S01]  /*16840*/  PRMT R14, R8, 0x7610, R14 ;  /* 0x00007610080e7816 */ /* 0x000fe2000000000e */
[----:B------:R-:W-:Y:S01]  /*16850*/  FMUL R8, R193, R2 ;  /* 0x00000002c1087220 */ /* 0x000fe20000400000 */
[----:B------:R2:W-:Y:S01]  /*16860*/  @P5 STG.E.U16 desc[UR36][R4.64+0x132], R12 ;  /* 0x0001320c04005986 */ /* 0x0005e2000c101524 */
[----:B------:R-:W-:-:S02]  /*16870*/  ISETP.GT.AND P5, PT, R0, 0xa1, P3 ;  /* 0x000000a10000780c */ /* 0x000fc40001fa4270 */
[----:B------:R-:W-:Y:S01]  /*16880*/  F2FP.BF16.F32.PACK_AB R3, RZ, R3 ;  /* 0x00000003ff03723e */ /* 0x000fe200000010ff */
[----:B------:R-:W-:Y:S01]  /*16890*/  @P1 STG.E.U16 desc[UR36][R6.64+0x130], R13 ;  /* 0x0001300d06001986 */ /* 0x000fe2000c101524 */
[----:B0-----:R-:W-:Y:S01]  /*168a0*/  F2FP.BF16.F32.PACK_AB R10, RZ, R8 ;  /* 0x00000008ff0a723e */ /* 0x001fe200000010ff */
[-C--:B------:R-:W-:Y:S01]  /*168b0*/  FMUL R8, R191, R2.reuse ;  /* 0x00000002bf087220 */ /* 0x080fe20000400000 */
[----:B-1----:R-:W-:Y:S01]  /*168c0*/  PRMT R11, R3, 0x7610, R11 ;  /* 0x00007610030b7816 */ /* 0x002fe2000000000b */
[----:B------:R-:W-:Y:S01]  /*168d0*/  @P0 STG.E.U16 desc[UR36][R6.64+0x132], R14 ;  /* 0x0001320e06000986 */ /* 0x000fe2000c101524 */
[----:B------:R-:W-:Y:S01]  /*168e0*/  ISETP.GT.AND P0, PT, R0, 0xa0, P2 ;  /* 0x000000a00000780c */ /* 0x000fe20001704270 */
[----:B------:R-:W-:Y:S01]  /*168f0*/  FMUL R3, R190, R2 ;  /* 0x00000002be037220 */ /* 0x000fe20000400000 */
[C---:B------:R-:W-:Y:S01]  /*16900*/  ISETP.GT.AND P1, PT, R0.reuse, 0xa1, P2 ;  /* 0x000000a10000780c */ /* 0x040fe20001724270 */
[----:B------:R0:W-:Y:S01]  /*16910*/  @P4 STG.E.U16 desc[UR36][R4.64+0x140], R9 ;  /* 0x0001400904004986 */ /* 0x0001e2000c101524 */
[----:B------:R-:W-:-:S02]  /*16920*/  ISETP.GT.AND P4, PT, R0, 0xa8, P3 ;  /* 0x000000a80000780c */ /* 0x000fc40001f84270 */
[----:B------:R-:W-:Y:S01]  /*16930*/  F2FP.BF16.F32.PACK_AB R8, RZ, R8 ;  /* 0x00000008ff08723e */ /* 0x000fe200000010ff */
[----:B------:R1:W-:Y:S03]  /*16940*/  @P5 STG.E.U16 desc[UR36][R4.64+0x142], R10 ;  /* 0x0001420a04005986 */ /* 0x0003e6000c101524 */
[----:B--2---:R-:W-:Y:S02]  /*16950*/  PRMT R12, R8, 0x7610, R12 ;  /* 0x00007610080c7816 */ /* 0x004fe4000000000c */
[----:B0-----:R-:W-:Y:S01]  /*16960*/  F2FP.BF16.F32.PACK_AB R9, RZ, R3 ;  /* 0x00000003ff09723e */ /* 0x001fe200000010ff */
[-C--:B------:R-:W-:Y:S01]  /*16970*/  FMUL R3, R189, R2.reuse ;  /* 0x00000002bd037220 */ /* 0x080fe20000400000 */
[-C--:B------:R-:W-:Y:S02]  /*16980*/  FMUL R8, R188, R2.reuse ;  /* 0x00000002bc087220 */ /* 0x080fe40000400000 */
[----:B-1----:R-:W-:Y:S01]  /*16990*/  PRMT R10, R9, 0x7610, R10 ;  /* 0x00007610090a7816 */ /* 0x002fe2000000000a */
[----:B------:R0:W-:Y:S01]  /*169a0*/  @P0 STG.E.U16 desc[UR36][R6.64+0x140], R11 ;  /* 0x0001400b06000986 */ /* 0x0001e2000c101524 */
[----:B------:R-:W-:Y:S01]  /*169b0*/  F2FP.BF16.F32.PACK_AB R3, RZ, R3 ;  /* 0x00000003ff03723e */ /* 0x000fe200000010ff */
[----:B------:R-:W-:Y:S01]  /*169c0*/  FMUL R9, R187, R2 ;  /* 0x00000002bb097220 */ /* 0x000fe20000400000 */
[C---:B------:R-:W-:Y:S01]  /*169d0*/  ISETP.GT.AND P5, PT, R0.reuse, 0xa9, P3 ;  /* 0x000000a90000780c */ /* 0x040fe20001fa4270 */
[----:B------:R1:W-:Y:S01]  /*169e0*/  @P1 STG.E.U16 desc[UR36][R6.64+0x142], R12 ;  /* 0x0001420c06001986 */ /* 0x0003e2000c101524 */
[----:B------:R-:W-:-:S03]  /*169f0*/  ISETP.GT.AND P1, PT, R0, 0xa8, P2 ;  /* 0x000000a80000780c */ /* 0x000fc60001724270 */
[----:B------:R-:W-:Y:S01]  /*16a00*/  @P4 STG.E.U16 desc[UR36][R4.64+0x150], R10 ;  /* 0x0001500a04004986 */ /* 0x000fe2000c101524 */
[----:B------:R-:W-:Y:S02]  /*16a10*/  ISETP.GT.AND P4, PT, R0, 0xa9, P2 ;  /* 0x000000a90000780c */ /* 0x000fe40001784270 */
[----:B------:R-:W-:Y:S02]  /*16a20*/  F2FP.BF16.F32.PACK_AB R8, RZ, R8 ;  /* 0x00000008ff08723e */ /* 0x000fe400000010ff */
[----:B0-----:R-:W-:Y:S01]  /*16a30*/  PRMT R11, R3, 0x7610, R11 ;  /* 0x00007610030b7816 */ /* 0x001fe2000000000b */
[-C--:B------:R-:W-:Y:S01]  /*16a40*/  FMUL R3, R186, R2.reuse ;  /* 0x00000002ba037220 */ /* 0x080fe20000400000 */
[----:B------:R-:W-:Y:S02]  /*16a50*/  F2FP.BF16.F32.PACK_AB R9, RZ, R9 ;  /* 0x00000009ff09723e */ /* 0x000fe400000010ff */
[----:B-1----:R-:W-:Y:S02]  /*16a60*/  PRMT R12, R8, 0x7610, R12 ;  /* 0x00007610080c7816 */ /* 0x002fe4000000000c */
[----:B------:R-:W-:Y:S01]  /*16a70*/  F2FP.BF16.F32.PACK_AB R8, RZ, R3 ;  /* 0x00000003ff08723e */ /* 0x000fe200000010ff */
[----:B------:R-:W-:Y:S01]  /*16a80*/  FMUL R3, R185, R2 ;  /* 0x00000002b9037220 */ /* 0x000fe20000400000 */
[----:B------:R-:W-:Y:S01]  /*16a90*/  PRMT R13, R9, 0x7610, R13 ;  /* 0x00007610090d7816 */ /* 0x000fe2000000000d */
[----:B------:R0:W-:Y:S01]  /*16aa0*/  @P5 STG.E.U16 desc[UR36][R4.64+0x152], R11 ;  /* 0x0001520b04005986 */ /* 0x0001e2000c101524 */
[----:B------:R-:W-:-:S02]  /*16ab0*/  ISETP.GT.AND P0, PT, R0, 0xb0, P3 ;  /* 0x000000b00000780c */ /* 0x000fc40001f04270 */
        /* <DEDUP_REMOVED lines=26> */
[----:B------:R-:W-:Y:S02]  /*16c60*/  ISETP.GT.AND P1, PT, R0, 0xb8, P2 ;  /* 0x000000b80000780c */ /* 0x000fe40001724270 */
[----:B------:R-:W-:Y:S02]  /*16c70*/  F2FP.BF16.F32.PACK_AB R8, RZ, R8 ;  /* 0x00000008ff08723e */ /* 0x000fe400000010ff */
[----:B0-----:R-:W-:Y:S01]  /*16c80*/  PRMT R10, R9, 0x7610, R10 ;  /* 0x00007610090a7816 */ /* 0x001fe2000000000a */
[-C--:B------:R-:W-:Y:S01]  /*16c90*/  FMUL R9, R178, R2.reuse ;  /* 0x00000002b2097220 */ /* 0x080fe20000400000 */
[----:B-1----:R-:W-:Y:S01]  /*16ca0*/  PRMT R11, R3, 0x7610, R11 ;  /* 0x00007610030b7816 */ /* 0x002fe2000000000b */
[----:B------:R-:W-:Y:S01]  /*16cb0*/  FMUL R3, R177, R2 ;  /* 0x00000002b1037220 */ /* 0x000fe20000400000 */
[----:B------:R0:W-:Y:S02]  /*16cc0*/  @P5 STG.E.U16 desc[UR36][R4.64+0x170], R12 ;  /* 0x0001700c04005986 */ /* 0x0001e4000c101524 */
[----:B------:R-:W-:-:S02]  /*16cd0*/  F2FP.BF16.F32.PACK_AB R9, RZ, R9 ;  /* 0x00000009ff09723e */ /* 0x000fc400000010ff */
[C---:B------:R-:W-:Y:S02]  /*16ce0*/  ISETP.GT.AND P4, PT, R0.reuse, 0xb9, P2 ;  /* 0x000000b90000780c */ /* 0x040fe40001784270 */
[----:B------:R-:W-:Y:S02]  /*16cf0*/  ISETP.GT.AND P5, PT, R0, 0xc0, P3 ;  /* 0x000000c00000780c */ /* 0x000fe40001fa4270 */
[----:B0-----:R-:W-:Y:S02]  /*16d00*/  PRMT R12, R8, 0x7610, R12 ;  /* 0x00007610080c7816 */ /* 0x001fe4000000000c */
[----:B------:R-:W-:Y:S01]  /*16d10*/  F2FP.BF16.F32.PACK_AB R8, RZ, R3 ;  /* 0x00000003ff08723e */ /* 0x000fe200000010ff */
[----:B------:R-:W-:Y:S01]  /*16d20*/  FMUL R3, R176, R2 ;  /* 0x00000002b0037220 */ /* 0x000fe20000400000 */
[----:B------:R-:W-:Y:S01]  /*16d30*/  PRMT R13, R9, 0x7610, R13 ;  /* 0x00007610090d7816 */ /* 0x000fe2000000000d */
[----:B------:R0:W-:Y:S01]  /*16d40*/  @P6 STG.E.U16 desc[UR36][R4.64+0x172], R10 ;  /* 0x0001720a04006986 */ /* 0x0001e2000c101524 */
[----:B------:R-:W-:-:S02]  /*16d50*/  ISETP.GT.AND P0, PT, R0, 0xc1, P3 ;  /* 0x000000c10000780c */ /* 0x000fc40001f04270 */
[----:B------:R-:W-:Y:S01]  /*16d60*/  F2FP.BF16.F32.PACK_AB R9, RZ, R3 ;  /* 0x00000003ff09723e */ /* 0x000fe200000010ff */
[----:B------:R1:W-:Y:S01]  /*16d70*/  @P1 STG.E.U16 desc[UR36][R6.64+0x170], R11 ;  /* 0x0001700b06001986 */ /* 0x0003e2000c101524 */
[-C--:B------:R-:W-:Y:S01]  /*16d80*/  FMUL R3, R174, R2.reuse ;  /* 0x00000002ae037220 */ /* 0x080fe20000400000 */
[----:B------:R-:W-:Y:S02]  /*16d90*/  ISETP.GT.AND P1, PT, R0, 0xc0, P2 ;  /* 0x000000c00000780c */ /* 0x000fe40001724270 */
        /* <DEDUP_REMOVED lines=40> */
[C---:B------:R-:W-:Y:S01]  /*17020*/  ISETP.GT.AND P0, PT, R0.reuse, 0xd0, P2 ;  /* 0x000000d00000780c */ /* 0x040fe20001704270 */
        /* <DEDUP_REMOVED lines=11> */
[----:B------:R-:W-:Y:S01]  /*170e0*/  ISETP.GT.AND P5, PT, R0, 0xd9, P3 ;  /* 0x000000d90000780c */ /* 0x000fe20001fa4270 */
[----:B------:R-:W-:Y:S01]  /*170f0*/  FMUL R8, R164, R2 ;  /* 0x00000002a4087220 */ /* 0x000fe20000400000 */
[----:B------:R-:W-:Y:S01]  /*17100*/  @P0 STG.E.U16 desc[UR36][R6.64+0x1a0], R14 ;  /* 0x0001a00e06000986 */ /* 0x000fe2000c101524 */
[----:B------:R-:W-:-:S03]  /*17110*/  ISETP.GT.AND P0, PT, R0, 0xd8, P2 ;  /* 0x000000d80000780c */ /* 0x000fc60001704270 */
[----:B------:R0:W-:Y:S01]  /*17120*/  @P1 STG.E.U16 desc[UR36][R6.64+0x1a2], R9 ;  /* 0x0001a20906001986 */ /* 0x0001e2000c101524 */
[----:B------:R-:W-:Y:S02]  /*17130*/  F2FP.BF16.F32.PACK_AB R8, RZ, R8 ;  /* 0x00000008ff08723e */ /* 0x000fe400000010ff */
[----:B------:R-:W-:Y:S02]  /*17140*/  ISETP.GT.AND P1, PT, R0, 0xd9, P2 ;  /* 0x000000d90000780c */ /* 0x000fe40001724270 */
        /* <DEDUP_REMOVED lines=16> */
[----:B------:R1:W-:Y:S01]  /*17250*/  @P1 STG.E.U16 desc[UR36][R6.64+0x1b2], R10 ;  /* 0x0001b20a06001986 */ /* 0x0003e2000c101524 */
[C---:B------:R-:W-:Y:S02]  /*17260*/  ISETP.GT.AND P1, PT, R0.reuse, 0xe0, P2 ;  /* 0x000000e00000780c */ /* 0x040fe40001724270 */
[----:B------:R-:W-:Y:S02]  /*17270*/  ISETP.GT.AND P0, PT, R0, 0xe1, P2 ;  /* 0x000000e10000780c */ /* 0x000fe40001704270 */
[----:B0-----:R-:W-:Y:S02]  /*17280*/  PRMT R12, R8, 0x7610, R12 ;  /* 0x00007610080c7816 */ /* 0x001fe4000000000c */
[----:B------:R-:W-:Y:S01]  /*17290*/  F2FP.BF16.F32.PACK_AB R8, RZ, R3 ;  /* 0x00000003ff08723e */ /* 0x000fe200000010ff */
[----:B------:R-:W-:Y:S01]  /*172a0*/  FMUL R3, R157, R2 ;  /* 0x000000029d037220 */ /* 0x000fe20000400000 */
[----:B------:R0:W-:Y:S01]  /*172b0*/  @P4 STG.E.U16 desc[UR36][R4.64+0x1c0], R11 ;  /* 0x0001c00b04004986 */ /* 0x0001e2000c101524 */
[----:B-1----:R-:W-:-:S02]  /*172c0*/  PRMT R10, R9, 0x7610, R10 ;  /* 0x00007610090a7816 */ /* 0x002fc4000000000a */
[----:B------:R-:W-:Y:S01]  /*172d0*/  PRMT R13, R8, 0x7610, R13 ;  /* 0x00007610080d7816 */ /* 0x000fe2000000000d */
[----:B------:R-:W-:Y:S01]  /*172e0*/  @P5 STG.E.U16 desc[UR36][R4.64+0x1c2], R12 ;  /* 0x0001c20c04005986 */ /* 0x000fe2000c101524 */
[-C--:B------:R-:W-:Y:S01]  /*172f0*/  FMUL R8, R156, R2.reuse ;  /* 0x000000029c087220 */ /* 0x080fe20000400000 */
[C---:B------:R-:W-:Y:S02]  /*17300*/  ISETP.GT.AND P4, PT, R0.reuse, 0xe8, P3 ;  /* 0x000000e80000780c */ /* 0x040fe40001f84270 */
[----:B------:R-:W-:Y:S01]  /*17310*/  F2FP.BF16.F32.PACK_AB R9, RZ, R3 ;  /* 0x00000003ff09723e */ /* 0x000fe200000010ff */
[----:B------:R-:W-:Y:S01]  /*17320*/  FMUL R3, R155, R2 ;  /* 0x000000029b037220 */ /* 0x000fe20000400000 */
[C---:B------:R-:W-:Y:S02]  /*17330*/  ISETP.GT.AND P5, PT, R0.reuse, 0xe9, P3 ;  /* 0x000000e90000780c */ /* 0x040fe40001fa4270 */
[----:B------:R-:W-:Y:S02]  /*17340*/  ISETP.GT.AND P6, PT, R0, 0xe8, P2 ;  /* 0x000000e80000780c */ /* 0x000fe400017c4270 */
[----:B------:R-:W-:Y:S01]  /*17350*/  F2FP.BF16.F32.PACK_AB R8, RZ, R8 ;  /* 0x00000008ff08723e */ /* 0x000fe200000010ff */
[----:B------:R1:W-:Y:S01]  /*17360*/  @P1 STG.E.U16 desc[UR36][R6.64+0x1c0], R10 ;  /* 0x0001c00a06001986 */ /* 0x0003e2000c101524 */
[----:B------:R-:W-:-:S02]  /*17370*/  F2FP.BF16.F32.PACK_AB R3, RZ, R3 ;  /* 0x00000003ff03723e */ /* 0x000fc400000010ff */
[C---:B------:R-:W-:Y:S01]  /*17380*/  ISETP.GT.AND P1, PT, R17.reuse, 0x80, PT ;  /* 0x000000801100780c */ /* 0x040fe20003f24270 */
[----:B------:R2:W-:Y:S01]  /*17390*/  @P0 STG.E.U16 desc[UR36][R6.64+0x1c2], R13 ;  /* 0x0001c20d06000986 */ /* 0x0005e2000c101524 */
[----:B------:R-:W-:Y:S02]  /*173a0*/  ISETP.GT.AND P0, PT, R17, 0x88, PT ;  /* 0x000000881100780c */ /* 0x000fe40003f04270 */
[----:B0-----:R-:W-:Y:S02]  /*173b0*/  PRMT R11, R8, 0x7610, R11 ;  /* 0x00007610080b7816 */ /* 0x001fe4000000000b */
[----:B------:R-:W-:Y:S02]  /*173c0*/  PRMT R17, R3, 0x7610, R17 ;  /* 0x0000761003117816 */ /* 0x000fe40000000011 */
[----:B-1----:R-:W-:Y:S01]  /*173d0*/  PRMT R10, R9, 0x7610, R10 ;  /* 0x00007610090a7816 */ /* 0x002fe2000000000a */
[----:B------:R-:W-:-:S04]  /*173e0*/  FMUL R3, R154, R2 ;  /* 0x000000029a037220 */ /* 0x000fc80000400000 */
[----:B------:R-:W-:Y:S01]  /*173f0*/  @P4 STG.E.U16 desc[UR36][R4.64+0x1d0], R10 ;  /* 0x0001d00a04004986 */ /* 0x000fe2000c101524 */
[----:B------:R-:W-:-:S03]  /*17400*/  ISETP.GT.AND P4, PT, R0, 0xe9, P2 ;  /* 0x000000e90000780c */ /* 0x000fc60001784270 */
[----:B------:R0:W-:Y:S01]  /*17410*/  @P5 STG.E.U16 desc[UR36][R4.64+0x1d2], R11 ;  /* 0x0001d20b04005986 */ /* 0x0001e2000c101524 */
[----:B------:R-:W-:-:S03]  /*17420*/  ISETP.GT.AND P5, PT, R0, 0xf0, P3 ;  /* 0x000000f00000780c */ /* 0x000fc60001fa4270 */
[----:B------:R-:W-:Y:S01]  /*17430*/  @P6 STG.E.U16 desc[UR36][R6.64+0x1d0], R17 ;  /* 0x0001d01106006986 */ /* 0x000fe2000c101524 */
[----:B------:R-:W-:Y:S01]  /*17440*/  ISETP.GT.AND P6, PT, R0, 0xf1, P3 ;  /* 0x000000f10000780c */ /* 0x000fe20001fc4270 */
[-C--:B------:R-:W-:Y:S01]  /*17450*/  FMUL R8, R153, R2.reuse ;  /* 0x0000000299087220 */ /* 0x080fe20000400000 */
[----:B------:R-:W-:Y:S01]  /*17460*/  FMUL R9, R152, R2 ;  /* 0x0000000298097220 */ /* 0x000fe20000400000 */
[----:B--2---:R-:W-:-:S03]  /*17470*/  F2FP.BF16.F32.PACK_AB R13, RZ, R3 ;  /* 0x00000003ff0d723e */ /* 0x004fc600000010ff */
[----:B------:R-:W-:Y:S02]  /*17480*/  F2FP.BF16.F32.PACK_AB R14, RZ, R8 ;  /* 0x00000008ff0e723e */ /* 0x000fe400000010ff */
[----:B------:R-:W-:Y:S01]  /*17490*/  F2FP.BF16.F32.PACK_AB R15, RZ, R9 ;  /* 0x00000009ff0f723e */ /* 0x000fe200000010ff */
[----:B------:R-:W-:Y:S01]  /*174a0*/  @P4 STG.E.U16 desc[UR36][R6.64+0x1d2], R13 ;  /* 0x0001d20d06004986 */ /* 0x000fe2000c101524 */
[----:B------:R-:W-:-:S03]  /*174b0*/  ISETP.GT.AND P4, PT, R0, 0xf1, P2 ;  /* 0x000000f10000780c */ /* 0x000fc60001784270 */
[----:B------:R-:W-:Y:S04]  /*174c0*/  @P5 STG.E.U16 desc[UR36][R4.64+0x1e0], R14 ;  /* 0x0001e00e04005986 */ /* 0x000fe8000c101524 */
[----:B------:R-:W-:Y:S01]  /*174d0*/  @P6 STG.E.U16 desc[UR36][R4.64+0x1e2], R15 ;  /* 0x0001e20f04006986 */ /* 0x000fe2000c101524 */
[----:B------:R-:W-:Y:S01]  /*174e0*/  ISETP.GT.AND P6, PT, R0, 0xf0, P2 ;  /* 0x000000f00000780c */ /* 0x000fe200017c4270 */
[-C--:B0-----:R-:W-:Y:S01]  /*174f0*/  FMUL R11, R23, R2.reuse ;  /* 0x00000002170b7220 */ /* 0x081fe20000400000 */
[----:B------:R-:W-:-:S04]  /*17500*/  FMUL R12, R22, R2 ;  /* 0x00000002160c7220 */ /* 0x000fc80000400000 */
[----:B------:R-:W-:Y:S02]  /*17510*/  F2FP.BF16.F32.PACK_AB R11, RZ, R11 ;  /* 0x0000000bff0b723e */ /* 0x000fe400000010ff */
[----:B------:R-:W-:Y:S02]  /*17520*/  F2FP.BF16.F32.PACK_AB R12, RZ, R12 ;  /* 0x0000000cff0c723e */ /* 0x000fe400000010ff */
[C---:B------:R-:W-:Y:S02]  /*17530*/  ISETP.GT.AND P5, PT, R0.reuse, 0xf8, P3 ;  /* 0x000000f80000780c */ /* 0x040fe40001fa4270 */
[----:B------:R-:W-:Y:S01]  /*17540*/  ISETP.GT.AND P3, PT, R0, 0xf9, P3 ;  /* 0x000000f90000780c */ /* 0x000fe20001f64270 */
[----:B------:R-:W-:Y:S01]  /*17550*/  @P6 STG.E.U16 desc[UR36][R6.64+0x1e0], R11 ;  /* 0x0001e00b06006986 */ /* 0x000fe2000c101524 */
[----:B------:R-:W-:-:S03]  /*17560*/  FMUL R10, R21, R2 ;  /* 0x00000002150a7220 */ /* 0x000fc60000400000 */
[----:B------:R0:W-:Y:S01]  /*17570*/  @P4 STG.E.U16 desc[UR36][R6.64+0x1e2], R12 ;  /* 0x0001e20c06004986 */ /* 0x0001e2000c101524 */
[----:B------:R-:W-:Y:S01]  /*17580*/  ISETP.GT.AND P4, PT, R0, 0xf8, P2 ;  /* 0x000000f80000780c */ /* 0x000fe20001784270 */
[-C--:B------:R-:W-:Y:S01]  /*17590*/  FMUL R9, R20, R2.reuse ;  /* 0x0000000214097220 */ /* 0x080fe20000400000 */
[-C--:B------:R-:W-:Y:S01]  /*175a0*/  FMUL R8, R18, R2.reuse ;  /* 0x0000000212087220 */ /* 0x080fe20000400000 */
[----:B------:R-:W-:Y:S01]  /*175b0*/  FMUL R3, R19, R2 ;  /* 0x0000000213037220 */ /* 0x000fe20000400000 */
[----:B------:R-:W-:Y:S02]  /*175c0*/  F2FP.BF16.F32.PACK_AB R10, RZ, R10 ;  /* 0x0000000aff0a723e */ /* 0x000fe400000010ff */
[----:B------:R-:W-:Y:S02]  /*175d0*/  ISETP.GT.AND P2, PT, R0, 0xf9, P2 ;  /* 0x000000f90000780c */ /* 0x000fe40001744270 */
[----:B------:R-:W-:Y:S02]  /*175e0*/  F2FP.BF16.F32.PACK_AB R9, RZ, R9 ;  /* 0x00000009ff09723e */ /* 0x000fe400000010ff */
[----:B------:R-:W-:-:S02]  /*175f0*/  F2FP.BF16.F32.PACK_AB R8, RZ, R8 ;  /* 0x00000008ff08723e */ /* 0x000fc400000010ff */
[----:B------:R-:W-:Y:S01]  /*17600*/  F2FP.BF16.F32.PACK_AB R3, RZ, R3 ;  /* 0x00000003ff03723e */ /* 0x000fe200000010ff */
[----:B------:R-:W-:Y:S01]  /*17610*/  @P5 STG.E.U16 desc[UR36][R4.64+0x1f0], R10 ;  /* 0x0001f00a04005986 */ /* 0x000fe2000c101524 */
[----:B0-----:R-:W-:Y:S01]  /*17620*/  PRMT R12, R8, 0x7610, R12 ;  /* 0x00007610080c7816 */ /* 0x001fe2000000000c */
[----:B------:R-:W-:Y:S01]  /*17630*/  @P4 IMAD.MOV.U32 R8, RZ, RZ, R6 ;  /* 0x000000ffff084224 */ /* 0x000fe200078e0006 */
[----:B------:R-:W-:Y:S01]  /*17640*/  PRMT R11, R3, 0x7610, R11 ;  /* 0x00007610030b7816 */ /* 0x000fe2000000000b */
[----:B------:R0:W-:Y:S01]  /*17650*/  @P3 STG.E.U16 desc[UR36][R4.64+0x1f2], R9 ;  /* 0x0001f20904003986 */ /* 0x0001e2000c101524 */
[----:B------:R-:W-:Y:S02]  /*17660*/  USHF.L.U32 UR12, UR8, 0x8, URZ ;  /* 0x00000008080c7899 */ /* 0x000fe4000800063f */
[----:B------:R-:W-:Y:S01]  /*17670*/  USHF.L.U64.HI UR11, UR8, 0x8, UR9 ;  /* 0x00000008080b7899 */ /* 0x000fe20008010209 */
[----:B0-----:R-:W-:-:S03]  /*17680*/  @P4 IMAD.MOV.U32 R9, RZ, RZ, R7 ;  /* 0x000000ffff094224 */ /* 0x001fc600078e0007 */
[----:B------:R-:W-:Y:S02]  /*17690*/  IMAD.U32 R3, RZ, RZ, UR12 ;  /* 0x0000000cff037e24 */ /* 0x000fe4000f8e00ff */
[----:B------:R0:W-:Y:S01]  /*176a0*/  @P4 STG.E.U16 desc[UR36][R8.64+0x1f0], R11 ;  /* 0x0001f00b08004986 */ /* 0x0001e2000c101524 */
[C---:B------:R-:W-:Y:S02]  /*176b0*/  ISETP.GT.AND P3, PT, R0.reuse, RZ, P1 ;  /* 0x000000ff0000720c */ /* 0x040fe40000f64270 */
[----:B------:R-:W-:Y:S01]  /*176c0*/  ISETP.GT.AND P4, PT, R0, 0x1, P1 ;  /* 0x000000010000780c */ /* 0x000fe20000f84270 */
[-C--:B------:R-:W-:Y:S01]  /*176d0*/  FMUL R24, R24, R2.reuse ;  /* 0x0000000218187220 */ /* 0x080fe20000400000 */
[----:B------:R-:W-:Y:S01]  /*176e0*/  FMUL R25, R25, R2 ;  /* 0x0000000219197220 */ /* 0x000fe20000400000 */
[----:B0-----:R-:W-:Y:S01]  /*176f0*/  @P2 MOV R8, R6 ;  /* 0x0000000600082202 */ /* 0x001fe20000000f00 */
[----:B------:R-:W-:Y:S02]  /*17700*/  @P2 IMAD.MOV.U32 R9, RZ, RZ, R7 ;  /* 0x000000ffff092224 */ /* 0x000fe400078e0007 */
[----:B------:R-:W-:-:S03]  /*17710*/  IMAD.U32 R7, RZ, RZ, UR11 ;  /* 0x0000000bff077e24 */ /* 0x000fc6000f8e00ff */
[----:B------:R0:W-:Y:S01]  /*17720*/  @P2 STG.E.U16 desc[UR36][R8.64+0x1f2], R12 ;  /* 0x0001f20c08002986 */ /* 0x0001e2000c101524 */
[C---:B------:R-:W-:Y:S02]  /*17730*/  IADD3 R6, P2, P6, R4.reuse, UR5, R3 ;  /* 0x0000000504067c10 */ /* 0x040fe4000fe5e003 */
[----:B------:R-:W-:Y:S02]  /*17740*/  IADD3 R4, P5, R4, UR12, RZ ;  /* 0x0000000c04047c10 */ /* 0x000fe4000ffbe0ff */
[C---:B------:R-:W-:Y:S02]  /*17750*/  IADD3.X R7, R5.reuse, UR4, R7, P2, P6 ;  /* 0x0000000405077c10 */ /* 0x040fe400097ec407 */
[----:B------:R-:W-:Y:S02]  /*17760*/  F2FP.BF16.F32.PACK_AB R24, RZ, R24 ;  /* 0x00000018ff18723e */ /* 0x000fe400000010ff */
[----:B------:R-:W-:Y:S02]  /*17770*/  IADD3.X R5, R5, UR11, RZ, P5, !PT ;  /* 0x0000000b05057c10 */ /* 0x000fe4000affe4ff */
[----:B------:R-:W-:-:S02]  /*17780*/  F2FP.BF16.F32.PACK_AB R25, RZ, R25 ;  /* 0x00000019ff19723e */ /* 0x000fc400000010ff */
[C---:B------:R-:W-:Y:S01]  /*17790*/  ISETP.GT.AND P2, PT, R0.reuse, RZ, P0 ;  /* 0x000000ff0000720c */ /* 0x040fe20000744270 */
[----:B------:R-:W-:Y:S01]  /*177a0*/  @P3 STG.E.U16 desc[UR36][R4.64], R24 ;  /* 0x0000001804003986 */ /* 0x000fe2000c101524 */
[----:B------:R-:W-:Y:S01]  /*177b0*/  ISETP.GT.AND P3, PT, R0, 0x1, P0 ;  /* 0x000000010000780c */ /* 0x000fe20000764270 */
[-C--:B------:R-:W-:Y:S02]  /*177c0*/  FMUL R26, R26, R2.reuse ;  /* 0x000000021a1a7220 */ /* 0x080fe40000400000 */
[----:B------:R-:W-:Y:S01]  /*177d0*/  @P4 STG.E.U16 desc[UR36][R4.64+0x2], R25 ;  /* 0x0000021904004986 */ /* 0x000fe2000c101524 */
[----:B------:R-:W-:Y:S01]  /*177e0*/  ISETP.GT.AND P4, PT, R0, 0x8, P1 ;  /* 0x000000080000780c */ /* 0x000fe20000f84270 */
[-C--:B------:R-:W-:Y:S01]  /*177f0*/  FMUL R27, R27, R2.reuse ;  /* 0x000000021b1b7220 */ /* 0x080fe20000400000 */
[----:B0-----:R-:W-:Y:S01]  /*17800*/  IADD3 R8, P5, R4, UR5, RZ ;  /* 0x0000000504087c10 */ /* 0x001fe2000ffbe0ff */
[----:B------:R-:W-:Y:S01]  /*17810*/  FMUL R28, R28, R2 ;  /* 0x000000021c1c7220 */ /* 0x000fe20000400000 */
[----:B------:R-:W-:-:S02]  /*17820*/  F2FP.BF16.F32.PACK_AB R26, RZ, R26 ;  /* 0x0000001aff1a723e */ /* 0x000fc400000010ff */
[----:B------:R-:W-:Y:S02]  /*17830*/  IADD3.X R9, R5, UR4, RZ, P5, !PT ;  /* 0x0000000405097c10 */ /* 0x000fe4000affe4ff */
[----:B------:R-:W-:Y:S02]  /*17840*/  F2FP.BF16.F32.PACK_AB R27, RZ, R27 ;  /* 0x0000001bff1b723e */ /* 0x000fe400000010ff */
[----:B------:R-:W-:Y:S01]  /*17850*/  F2FP.BF16.F32.PACK_AB R28, RZ, R28 ;  /* 0x0000001cff1c723e */ /* 0x000fe200000010ff */
[----:B------:R-:W-:Y:S01]  /*17860*/  @P2 STG.E.U16 desc[UR36][R8.64], R26 ;  /* 0x0000001a08002986 */ /* 0x000fe2000c101524 */
[C---:B------:R-:W-:Y:S02]  /*17870*/  ISETP.GT.AND P5, PT, R0.reuse, 0x9, P1 ;  /* 0x000000090000780c */ /* 0x040fe40000fa4270 */
[C---:B------:R-:W-:Y:S01]  /*17880*/  ISETP.GT.AND P2, PT, R0.reuse, 0x8, P0 ;  /* 0x000000080000780c */ /* 0x040fe20000744270 */
[----:B------:R-:W-:Y:S01]  /*17890*/  @P3 STG.E.U16 desc[UR36][R8.64+0x2], R27 ;  /* 0x0000021b08003986 */ /* 0x000fe2000c101524 */
[-C--:B------:R-:W-:Y:S01]  /*178a0*/  FMUL R29, R29, R2.reuse ;  /* 0x000000021d1d7220 */ /* 0x080fe20000400000 */
[----:B------:R-:W-:Y:S01]  /*178b0*/  ISETP.GT.AND P3, PT, R0, 0x9, P0 ;  /* 0x000000090000780c */ /* 0x000fe20000764270 */
[-C--:B------:R-:W-:Y:S01]  /*178c0*/  FMUL R30, R30, R2.reuse ;  /* 0x000000021e1e7220 */ /* 0x080fe20000400000 */
[----:B------:R-:W-:Y:S01]  /*178d0*/  @P4 STG.E.U16 desc[UR36][R4.64+0x10], R28 ;  /* 0x0000101c04004986 */ /* 0x000fe2000c101524 */
[----:B------:R-:W-:Y:S01]  /*178e0*/  ISETP.GT.AND P4, PT, R0, 0x10, P1 ;  /* 0x000000100000780c */ /* 0x000fe20000f84270 */
[-C--:B------:R-:W-:Y:S01]  /*178f0*/  FMUL R31, R31, R2.reuse ;  /* 0x000000021f1f7220 */ /* 0x080fe20000400000 */
[----:B------:R-:W-:Y:S01]  /*17900*/  IADD3 R10, P6, R4, UR5, RZ ;  /* 0x00000005040a7c10 */ /* 0x000fe2000ffde0ff */
[----:B------:R-:W-:Y:S01]  /*17910*/  FMUL R32, R32, R2 ;  /* 0x0000000220207220 */ /* 0x000fe20000400000 */
[----:B------:R-:W-:-:S02]  /*17920*/  F2FP.BF16.F32.PACK_AB R29, RZ, R29 ;  /* 0x0000001dff1d723e */ /* 0x000fc400000010ff */
[----:B------:R-:W-:Y:S02]  /*17930*/  F2FP.BF16.F32.PACK_AB R30, RZ, R30 ;  /* 0x0000001eff1e723e */ /* 0x000fe400000010ff */
[----:B------:R-:W-:Y:S02]  /*17940*/  IADD3.X R11, R5, UR4, RZ, P6, !PT ;  /* 0x00000004050b7c10 */ /* 0x000fe4000b7fe4ff */
[----:B------:R-:W-:Y:S01]  /*17950*/  F2FP.BF16.F32.PACK_AB R31, RZ, R31 ;  /* 0x0000001fff1f723e */ /* 0x000fe200000010ff */
[----:B------:R-:W-:Y:S01]  /*17960*/  @P5 STG.E.U16 desc[UR36][R4.64+0x12], R29 ;  /* 0x0000121d04005986 */ /* 0x000fe2000c101524 */
[----:B------:R-:W-:Y:S02]  /*17970*/  F2FP.BF16.F32.PACK_AB R32, RZ, R32 ;  /* 0x00000020ff20723e */ /* 0x000fe400000010ff */
[C---:B------:R-:W-:Y:S01]  /*17980*/  ISETP.GT.AND P5, PT, R0.reuse, 0x11, P1 ;  /* 0x000000110000780c */ /* 0x040fe20000fa4270 */
[----:B------:R-:W-:Y:S01]  /*17990*/  @P2 STG.E.U16 desc[UR36][R10.64+0x10], R30 ;  /* 0x0000101e0a002986 */ /* 0x000fe2000c101524 */
[----:B------:R-:W-:Y:S01]  /*179a0*/  ISETP.GT.AND P2, PT, R0, 0x10, P0 ;  /* 0x000000100000780c */ /* 0x000fe20000744270 */
[----:B------:R-:W-:-:S02]  /*179b0*/  FMUL R33, R33, R2 ;  /* 0x0000000221217220 */ /* 0x000fc40000400000 */
[----:B------:R-:W-:Y:S01]  /*179c0*/  @P3 STG.E.U16 desc[UR36][R6.64+0x12], R31 ;  /* 0x0000121f06003986 */ /* 0x000fe2000c101524 */
[----:B------:R-:W-:Y:S01]  /*179d0*/  ISETP.GT.AND P3, PT, R0, 0x11, P0 ;  /* 0x000000110000780c */ /* 0x000fe20000764270 */
[-C--:B------:R-:W-:Y:S02]  /*179e0*/  FMUL R34, R34, R2.reuse ;  /* 0x0000000222227220 */ /* 0x080fe40000400000 */
[----:B------:R-:W-:Y:S01]  /*179f0*/  @P4 STG.E.U16 desc[UR36][R4.64+0x20], R32 ;  /* 0x0000202004004986 */ /* 0x000fe2000c101524 */
[----:B------:R-:W-:Y:S01]  /*17a00*/  ISETP.GT.AND P4, PT, R0, 0x18, P1 ;  /* 0x000000180000780c */ /* 0x000fe20000f84270 */
[-C--:B------:R-:W-:Y:S01]  /*17a10*/  FMUL R35, R35, R2.reuse ;  /* 0x0000000223237220 */ /* 0x080fe20000400000 */
[----:B------:R-:W-:Y:S01]  /*17a20*/  FMUL R36, R36, R2 ;  /* 0x0000000224247220 */ /* 0x000fe20000400000 */
[----:B------:R-:W-:Y:S02]  /*17a30*/  F2FP.BF16.F32.PACK_AB R33, RZ, R33 ;  /* 0x00000021ff21723e */ /* 0x000fe400000010ff */
[----:B------:R-:W-:-:S02]  /*17a40*/  F2FP.BF16.F32.PACK_AB R34, RZ, R34 ;  /* 0x00000022ff22723e */ /* 0x000fc400000010ff */
[----:B------:R-:W-:Y:S01]  /*17a50*/  F2FP.BF16.F32.PACK_AB R35, RZ, R35 ;  /* 0x00000023ff23723e */ /* 0x000fe200000010ff */
[----:B------:R-:W-:Y:S01]  /*17a60*/  @P5 STG.E.U16 desc[UR36][R4.64+0x22], R33 ;  /* 0x0000222104005986 */ /* 0x000fe2000c101524 */
[----:B------:R-:W-:Y:S02]  /*17a70*/  F2FP.BF16.F32.PACK_AB R36, RZ, R36 ;  /* 0x00000024ff24723e */ /* 0x000fe400000010ff */
[C---:B------:R-:W-:Y:S01]  /*17a80*/  ISETP.GT.AND P5, PT, R0.reuse, 0x19, P1 ;  /* 0x000000190000780c */ /* 0x040fe20000fa4270 */
[----:B------:R-:W-:Y:S01]  /*17a90*/  @P2 STG.E.U16 desc[UR36][R6.64+0x20], R34 ;  /* 0x0000202206002986 */ /* 0x000fe2000c101524 */
[C---:B------:R-:W-:Y:S01]  /*17aa0*/  ISETP.GT.AND P2, PT, R0.reuse, 0x18, P0 ;  /* 0x000000180000780c */ /* 0x040fe20000744270 */
[-C--:B------:R-:W-:Y:S02]  /*17ab0*/  FMUL R37, R37, R2.reuse ;  /* 0x0000000225257220 */ /* 0x080fe40000400000 */
[----:B------:R-:W-:Y:S01]  /*17ac0*/  @P3 STG.E.U16 desc[UR36][R6.64+0x22], R35 ;  /* 0x0000222306003986 */ /* 0x000fe2000c101524 */
[----:B------:R-:W-:Y:S01]  /*17ad0*/  ISETP.GT.AND P3, PT, R0, 0x19, P0 ;  /* 0x000000190000780c */ /* 0x000fe20000764270 */
[----:B------:R-:W-:-:S02]  /*17ae0*/  FMUL R38, R38, R2 ;  /* 0x0000000226267220 */ /* 0x000fc40000400000 */
[----:B------:R-:W-:Y:S01]  /*17af0*/  @P4 STG.E.U16 desc[UR36][R4.64+0x30], R36 ;  /* 0x0000302404004986 */ /* 0x000fe2000c101524 */
[----:B------:R-:W-:Y:S01]  /*17b00*/  ISETP.GT.AND P4, PT, R0, 0x20, P1 ;  /* 0x000000200000780c */ /* 0x000fe20000f84270 */
[-C--:B------:R-:W-:Y:S01]  /*17b10*/  FMUL R39, R39, R2.reuse ;  /* 0x0000000227277220 */ /* 0x080fe20000400000 */
[----:B------:R-:W-:Y:S01]  /*17b20*/  FMUL R40, R40, R2 ;  /* 0x0000000228287220 */ /* 0x000fe20000400000 */
[----:B------:R-:W-:Y:S02]  /*17b30*/  F2FP.BF16.F32.PACK_AB R37, RZ, R37 ;  /* 0x00000025ff25723e */ /* 0x000fe400000010ff */
[----:B------:R-:W-:Y:S02]  /*17b40*/  F2FP.BF16.F32.PACK_AB R38, RZ, R38 ;  /* 0x00000026ff26723e */ /* 0x000fe400000010ff */
[----:B------:R-:W-:Y:S01]  /*17b50*/  F2FP.BF16.F32.PACK_AB R39, RZ, R39 ;  /* 0x00000027ff27723e */ /* 0x000fe200000010ff */
[----:B------:R-:W-:Y:S01]  /*17b60*/  @P5 STG.E.U16 desc[UR36][R4.64+0x32], R37 ;  /* 0x0000322504005986 */ /* 0x000fe2000c101524 */
[----:B------:R-:W-:-:S02]  /*17b70*/  F2FP.BF16.F32.PACK_AB R40, RZ, R40 ;  /* 0x00000028ff28723e */ /* 0x000fc400000010ff */
[C---:B------:R-:W-:Y:S01]  /*17b80*/  ISETP.GT.AND P5, PT, R0.reuse, 0x21, P1 ;  /* 0x000000210000780c */ /* 0x040fe20000fa4270 */
[----:B------:R-:W-:Y:S01]  /*17b90*/  @P2 STG.E.U16 desc[UR36][R6.64+0x30], R38 ;  /* 0x0000302606002986 */ /* 0x000fe2000c101524 */
[C---:B------:R-:W-:Y:S01]  /*17ba0*/  ISETP.GT.AND P2, PT, R0.reuse, 0x20, P0 ;  /* 0x000000200000780c */ /* 0x040fe20000744270 */
[-C--:B------:R-:W-:Y:S02]  /*17bb0*/  FMUL R41, R41, R2.reuse ;  /* 0x0000000229297220 */ /* 0x080fe40000400000 */
[----:B------:R-:W-:Y:S01]  /*17bc0*/  @P3 STG.E.U16 desc[UR36][R6.64+0x32], R39 ;  /* 0x0000322706003986 */ /* 0x000fe2000c101524 */
[----:B------:R-:W-:Y:S01]  /*17bd0*/  ISETP.GT.AND P3, PT, R0, 0x21, P0 ;  /* 0x000000210000780c */ /* 0x000fe20000764270 */
[-C--:B------:R-:W-:Y:S02]  /*17be0*/  FMUL R42, R42, R2.reuse ;  /* 0x000000022a2a7220 */ /* 0x080fe40000400000 */
[----:B------:R-:W-:Y:S01]  /*17bf0*/  @P4 STG.E.U16 desc[UR36][R4.64+0x40], R40 ;  /* 0x0000402804004986 */ /* 0x000fe2000c101524 */
[----:B------:R-:W-:Y:S01]  /*17c00*/  ISETP.GT.AND P4, PT, R0, 0x28, P1 ;  /* 0x000000280000780c */ /* 0x000fe20000f84270 */
[-C--:B------:R-:W-:Y:S01]  /*17c10*/  FMUL R43, R43, R2.reuse ;  /* 0x000000022b2b7220 */ /* 0x080fe20000400000 */
[----:B------:R-:W-:Y:S01]  /*17c20*/  FMUL R44, R44, R2 ;  /* 0x000000022c2c7220 */ /* 0x000fe20000400000 */
[----:B------:R-:W-:-:S02]  /*17c30*/  F2FP.BF16.F32.PACK_AB R41, RZ, R41 ;  /* 0x00000029ff29723e */ /* 0x000fc400000010ff */
[----:B------:R-:W-:Y:S02]  /*17c40*/  F2FP.BF16.F32.PACK_AB R42, RZ, R42 ;  /* 0x0000002aff2a723e */ /* 0x000fe400000010ff */
        /* <DEDUP_REMOVED lines=357> */
[----:B------:R-:W-:Y:S01]  /*192a0*/  ISETP.GT.AND P2, PT, R0, 0xd8, P0 ;  /* 0x000000d80000780c */ /* 0x000fe20000744270 */
[-C--:B------:R-:W-:Y:S02]  /*192b0*/  FMUL R133, R133, R2.reuse ;  /* 0x0000000285857220 */ /* 0x080fe40000400000 */
[----:B------:R-:W-:Y:S01]  /*192c0*/  @P3 STG.E.U16 desc[UR36][R6.64+0x1a2], R131 ;  /* 0x0001a28306003986 */ /* 0x000fe2000c101524 */
[----:B------:R-:W-:-:S03]  /*192d0*/  FMUL R134, R134, R2 ;  /* 0x0000000286867220 */ /* 0x000fc60000400000 */
[----:B------:R-:W-:Y:S01]  /*192e0*/  @P4 STG.E.U16 desc[UR36][R4.64+0x1b0], R132 ;  /* 0x0001b08404004986 */ /* 0x000fe2000c101524 */
[C---:B------:R-:W-:Y:S01]  /*192f0*/  ISETP.GT.AND P4, PT, R0.reuse, 0xd9, P0 ;  /* 0x000000d90000780c */ /* 0x040fe20000784270 */
[----:B------:R-:W-:Y:S01]  /*19300*/  FMUL R135, R135, R2 ;  /* 0x0000000287877220 */ /* 0x000fe20000400000 */
[----:B------:R-:W-:Y:S02]  /*19310*/  F2FP.BF16.F32.PACK_AB R133, RZ, R133 ;  /* 0x00000085ff85723e */ /* 0x000fe400000010ff */
[----:B------:R-:W-:Y:S02]  /*19320*/  F2FP.BF16.F32.PACK_AB R134, RZ, R134 ;  /* 0x00000086ff86723e */ /* 0x000fe400000010ff */
[----:B------:R-:W-:Y:S01]  /*19330*/  F2FP.BF16.F32.PACK_AB R135, RZ, R135 ;  /* 0x00000087ff87723e */ /* 0x000fe200000010ff */
[----:B------:R-:W-:Y:S01]  /*19340*/  @P5 STG.E.U16 desc[UR36][R4.64+0x1b2], R133 ;  /* 0x0001b28504005986 */ /* 0x000fe2000c101524 */
[----:B------:R-:W-:-:S03]  /*19350*/  ISETP.GT.AND P5, PT, R0, 0xe0, P1 ;  /* 0x000000e00000780c */ /* 0x000fc60000fa4270 */
[----:B------:R-:W-:Y:S01]  /*19360*/  @P2 STG.E.U16 desc[UR36][R6.64+0x1b0], R134 ;  /* 0x0001b08606002986 */ /* 0x000fe2000c101524 */
[----:B------:R-:W-:Y:S01]  /*19370*/  ISETP.GT.AND P2, PT, R0, 0xe1, P1 ;  /* 0x000000e10000780c */ /* 0x000fe20000f44270 */
[-C--:B------:R-:W-:Y:S01]  /*19380*/  FMUL R136, R136, R2.reuse ;  /* 0x0000000288887220 */ /* 0x080fe20000400000 */
[C---:B------:R-:W-:Y:S01]  /*19390*/  ISETP.GT.AND P3, PT, R0.reuse, 0xe0, P0 ;  /* 0x000000e00000780c */ /* 0x040fe20000764270 */
[----:B------:R-:W-:Y:S01]  /*193a0*/  @P4 STG.E.U16 desc[UR36][R6.64+0x1b2], R135 ;  /* 0x0001b28706004986 */ /* 0x000fe2000c101524 */
[-C--:B------:R-:W-:Y:S01]  /*193b0*/  FMUL R137, R137, R2.reuse ;  /* 0x0000000289897220 */ /* 0x080fe20000400000 */
[----:B------:R-:W-:Y:S01]  /*193c0*/  ISETP.GT.AND P4, PT, R0, 0xe1, P0 ;  /* 0x000000e10000780c */ /* 0x000fe20000784270 */
[-C--:B------:R-:W-:Y:S01]  /*193d0*/  FMUL R138, R138, R2.reuse ;  /* 0x000000028a8a7220 */ /* 0x080fe20000400000 */
[----:B------:R-:W-:Y:S01]  /*193e0*/  FMUL R139, R139, R2 ;  /* 0x000000028b8b7220 */ /* 0x000fe20000400000 */
[----:B------:R-:W-:Y:S02]  /*193f0*/  F2FP.BF16.F32.PACK_AB R136, RZ, R136 ;  /* 0x00000088ff88723e */ /* 0x000fe400000010ff */
[----:B------:R-:W-:-:S02]  /*19400*/  F2FP.BF16.F32.PACK_AB R137, RZ, R137 ;  /* 0x00000089ff89723e */ /* 0x000fc400000010ff */
[----:B------:R-:W-:Y:S02]  /*19410*/  F2FP.BF16.F32.PACK_AB R138, RZ, R138 ;  /* 0x0000008aff8a723e */ /* 0x000fe400000010ff */
[----:B------:R-:W-:Y:S01]  /*19420*/  F2FP.BF16.F32.PACK_AB R139, RZ, R139 ;  /* 0x0000008bff8b723e */ /* 0x000fe200000010ff */
[----:B------:R-:W-:Y:S01]  /*19430*/  @P5 STG.E.U16 desc[UR36][R4.64+0x1c0], R136 ;  /* 0x0001c08804005986 */ /* 0x000fe2000c101524 */
[----:B------:R-:W-:-:S03]  /*19440*/  ISETP.GT.AND P5, PT, R0, 0xe9, P1 ;  /* 0x000000e90000780c */ /* 0x000fc60000fa4270 */
[----:B------:R-:W-:Y:S01]  /*19450*/  @P2 STG.E.U16 desc[UR36][R4.64+0x1c2], R137 ;  /* 0x0001c28904002986 */ /* 0x000fe2000c101524 */
[C---:B------:R-:W-:Y:S02]  /*19460*/  ISETP.GT.AND P2, PT, R0.reuse, 0xe8, P1 ;  /* 0x000000e80000780c */ /* 0x040fe40000f44270 */
[C---:B------:R-:W-:Y:S01]  /*19470*/  ISETP.GT.AND P6, PT, R0.reuse, 0xe8, P0 ;  /* 0x000000e80000780c */ /* 0x040fe200007c4270 */
[----:B------:R-:W-:Y:S01]  /*19480*/  @P3 STG.E.U16 desc[UR36][R6.64+0x1c0], R138 ;  /* 0x0001c08a06003986 */ /* 0x000fe2000c101524 */
[----:B------:R-:W-:Y:S01]  /*19490*/  ISETP.GT.AND P3, PT, R0, 0xe9, P0 ;  /* 0x000000e90000780c */ /* 0x000fe20000764270 */
[-C--:B------:R-:W-:Y:S01]  /*194a0*/  FMUL R140, R140, R2.reuse ;  /* 0x000000028c8c7220 */ /* 0x080fe20000400000 */
[-C--:B------:R-:W-:Y:S01]  /*194b0*/  FMUL R141, R141, R2.reuse ;  /* 0x000000028d8d7220 */ /* 0x080fe20000400000 */
[----:B------:R-:W-:Y:S01]  /*194c0*/  @P4 STG.E.U16 desc[UR36][R6.64+0x1c2], R139 ;  /* 0x0001c28b06004986 */ /* 0x000fe2000c101524 */
[----:B------:R-:W-:Y:S01]  /*194d0*/  ISETP.GT.AND P4, PT, R0, 0xf0, P1 ;  /* 0x000000f00000780c */ /* 0x000fe20000f84270 */
[-C--:B------:R-:W-:Y:S01]  /*194e0*/  FMUL R142, R142, R2.reuse ;  /* 0x000000028e8e7220 */ /* 0x080fe20000400000 */
[-C--:B------:R-:W-:Y:S01]  /*194f0*/  FMUL R143, R143, R2.reuse ;  /* 0x000000028f8f7220 */ /* 0x080fe20000400000 */
[----:B------:R-:W-:Y:S01]  /*19500*/  FMUL R144, R144, R2 ;  /* 0x0000000290907220 */ /* 0x000fe20000400000 */
[----:B------:R-:W-:-:S02]  /*19510*/  F2FP.BF16.F32.PACK_AB R140, RZ, R140 ;  /* 0x0000008cff8c723e */ /* 0x000fc400000010ff */
[----:B------:R-:W-:Y:S02]  /*19520*/  F2FP.BF16.F32.PACK_AB R141, RZ, R141 ;  /* 0x0000008dff8d723e */ /* 0x000fe400000010ff */
[----:B------:R-:W-:Y:S02]  /*19530*/  F2FP.BF16.F32.PACK_AB R142, RZ, R142 ;  /* 0x0000008eff8e723e */ /* 0x000fe400000010ff */
[----:B------:R-:W-:Y:S02]  /*19540*/  F2FP.BF16.F32.PACK_AB R143, RZ, R143 ;  /* 0x0000008fff8f723e */ /* 0x000fe400000010ff */
[----:B------:R-:W-:Y:S01]  /*19550*/  F2FP.BF16.F32.PACK_AB R144, RZ, R144 ;  /* 0x00000090ff90723e */ /* 0x000fe200000010ff */
[----:B------:R-:W-:Y:S01]  /*19560*/  @P2 STG.E.U16 desc[UR36][R4.64+0x1d0], R140 ;  /* 0x0001d08c04002986 */ /* 0x000fe2000c101524 */
[----:B------:R-:W-:-:S03]  /*19570*/  ISETP.GT.AND P2, PT, R0, 0xf1, P1 ;  /* 0x000000f10000780c */ /* 0x000fc60000f44270 */
[----:B------:R-:W-:Y:S01]  /*19580*/  @P5 STG.E.U16 desc[UR36][R4.64+0x1d2], R141 ;  /* 0x0001d28d04005986 */ /* 0x000fe2000c101524 */
[----:B------:R-:W-:-:S03]  /*19590*/  ISETP.GT.AND P5, PT, R0, 0xf0, P0 ;  /* 0x000000f00000780c */ /* 0x000fc600007a4270 */
[----:B------:R-:W-:Y:S01]  /*195a0*/  @P6 STG.E.U16 desc[UR36][R6.64+0x1d0], R142 ;  /* 0x0001d08e06006986 */ /* 0x000fe2000c101524 */
[----:B------:R-:W-:-:S03]  /*195b0*/  FMUL R145, R145, R2 ;  /* 0x0000000291917220 */ /* 0x000fc60000400000 */
[----:B------:R-:W-:Y:S01]  /*195c0*/  @P3 STG.E.U16 desc[UR36][R6.64+0x1d2], R143 ;  /* 0x0001d28f06003986 */ /* 0x000fe2000c101524 */
[----:B------:R-:W-:-:S03]  /*195d0*/  ISETP.GT.AND P3, PT, R0, 0xf8, P1 ;  /* 0x000000f80000780c */ /* 0x000fc60000f64270 */
[----:B------:R-:W-:Y:S01]  /*195e0*/  @P4 STG.E.U16 desc[UR36][R4.64+0x1e0], R144 ;  /* 0x0001e09004004986 */ /* 0x000fe2000c101524 */
[----:B------:R-:W-:Y:S01]  /*195f0*/  ISETP.GT.AND P4, PT, R0, 0xf1, P0 ;  /* 0x000000f10000780c */ /* 0x000fe20000784270 */
[-C--:B------:R-:W-:Y:S01]  /*19600*/  FMUL R146, R146, R2.reuse ;  /* 0x0000000292927220 */ /* 0x080fe20000400000 */
[C---:B------:R-:W-:Y:S01]  /*19610*/  ISETP.GT.AND P1, PT, R0.reuse, 0xf9, P1 ;  /* 0x000000f90000780c */ /* 0x040fe20000f24270 */
[-C--:B------:R-:W-:Y:S01]  /*19620*/  FMUL R147, R147, R2.reuse ;  /* 0x0000000293937220 */ /* 0x080fe20000400000 */
[----:B------:R-:W-:Y:S01]  /*19630*/  ISETP.GT.AND P6, PT, R0, 0xf8, P0 ;  /* 0x000000f80000780c */ /* 0x000fe200007c4270 */
[-C--:B------:R-:W-:Y:S01]  /*19640*/  FMUL R148, R148, R2.reuse ;  /* 0x0000000294947220 */ /* 0x080fe20000400000 */
[----:B------:R-:W-:Y:S01]  /*19650*/  FMUL R149, R149, R2 ;  /* 0x0000000295957220 */ /* 0x000fe20000400000 */
[----:B------:R-:W-:Y:S02]  /*19660*/  F2FP.BF16.F32.PACK_AB R145, RZ, R145 ;  /* 0x00000091ff91723e */ /* 0x000fe400000010ff */
[----:B------:R-:W-:-:S02]  /*19670*/  F2FP.BF16.F32.PACK_AB R146, RZ, R146 ;  /* 0x00000092ff92723e */ /* 0x000fc400000010ff */
[----:B------:R-:W-:Y:S02]  /*19680*/  ISETP.GT.AND P0, PT, R0, 0xf9, P0 ;  /* 0x000000f90000780c */ /* 0x000fe40000704270 */
[----:B------:R-:W-:Y:S01]  /*19690*/  F2FP.BF16.F32.PACK_AB R147, RZ, R147 ;  /* 0x00000093ff93723e */ /* 0x000fe200000010ff */
[----:B------:R-:W-:Y:S01]  /*196a0*/  FMUL R150, R150, R2 ;  /* 0x0000000296967220 */ /* 0x000fe20000400000 */
[----:B------:R-:W-:Y:S02]  /*196b0*/  F2FP.BF16.F32.PACK_AB R148, RZ, R148 ;  /* 0x00000094ff94723e */ /* 0x000fe400000010ff */
[----:B------:R-:W-:Y:S01]  /*196c0*/  F2FP.BF16.F32.PACK_AB R149, RZ, R149 ;  /* 0x00000095ff95723e */ /* 0x000fe200000010ff */
[----:B------:R-:W-:Y:S01]  /*196d0*/  FMUL R151, R151, R2 ;  /* 0x0000000297977220 */ /* 0x000fe20000400000 */
[----:B------:R-:W-:Y:S01]  /*196e0*/  @P2 STG.E.U16 desc[UR36][R4.64+0x1e2], R145 ;  /* 0x0001e29104002986 */ /* 0x000fe2000c101524 */
[----:B------:R-:W-:-:S03]  /*196f0*/  F2FP.BF16.F32.PACK_AB R150, RZ, R150 ;  /* 0x00000096ff96723e */ /* 0x000fc600000010ff */
[----:B------:R-:W-:Y:S01]  /*19700*/  @P5 STG.E.U16 desc[UR36][R6.64+0x1e0], R146 ;  /* 0x0001e09206005986 */ /* 0x000fe2000c101524 */
[----:B------:R-:W-:-:S03]  /*19710*/  F2FP.BF16.F32.PACK_AB R151, RZ, R151 ;  /* 0x00000097ff97723e */ /* 0x000fc600000010ff */
[----:B------:R-:W-:Y:S04]  /*19720*/  @P4 STG.E.U16 desc[UR36][R6.64+0x1e2], R147 ;  /* 0x0001e29306004986 */ /* 0x000fe8000c101524 */
[----:B------:R-:W-:Y:S04]  /*19730*/  @P3 STG.E.U16 desc[UR36][R4.64+0x1f0], R148 ;  /* 0x0001f09404003986 */ /* 0x000fe8000c101524 */
[----:B------:R0:W-:Y:S02]  /*19740*/  @P1 STG.E.U16 desc[UR36][R4.64+0x1f2], R149 ;  /* 0x0001f29504001986 */ /* 0x0001e4000c101524 */
[----:B0-----:R-:W-:Y:S01]  /*19750*/  @P6 IMAD.MOV.U32 R4, RZ, RZ, R6 ;  /* 0x000000ffff046224 */ /* 0x001fe200078e0006 */
[----:B------:R-:W-:-:S05]  /*19760*/  @P6 MOV R5, R7 ;  /* 0x0000000700056202 */ /* 0x000fca0000000f00 */
[----:B------:R0:W-:Y:S04]  /*19770*/  @P6 STG.E.U16 desc[UR36][R4.64+0x1f0], R150 ;  /* 0x0001f09604006986 */ /* 0x0001e8000c101524 */
[----:B------:R0:W-:Y:S02]  /*19780*/  @P0 STG.E.U16 desc[UR36][R6.64+0x1f2], R151 ;  /* 0x0001f29706000986 */ /* 0x0001e4000c101524 */
.L_x_536:
[----:B------:R-:W-:Y:S05]  /*19790*/  BSYNC B0 ;  /* 0x0000000000007941 */ /* 0x000fea0003800000 */
.L_x_28:
[----:B0-----:R-:W2:Y:S04]  /*197a0*/  LDL.LU R5, [R1+0x200] ;  /* 0x0002000001057983 */ /* 0x001ea80000300800 */
[----:B------:R-:W2:Y:S01]  /*197b0*/  LDL.LU R4, [R1+0x204] ;  /* 0x0002040001047983 */ /* 0x000ea20000300800 */
[----:B------:R-:W-:Y:S01]  /*197c0*/  ULDC UR4, c[0x0][0xc] ;  /* 0x0000030000047ab9 */ /* 0x000fe20000000800 */
[----:B------:R-:W-:Y:S01]  /*197d0*/  ULDC UR5, c[0x0][0x10] ;  /* 0x0000040000057ab9 */ /* 0x000fe20000000800 */
[----:B-----5:R-:W2:Y:S01]  /*197e0*/  LDC R3, c[0x0][0x14] ;  /* 0x00000500ff037b82 */ /* 0x020ea20000000800 */
[----:B------:R-:W-:Y:S01]  /*197f0*/  UIMAD.WIDE.U32 UR4, UR4, UR5, URZ ;  /* 0x00000005040472a5 */ /* 0x000fe2000f8e003f */
[----:B----4-:R-:W-:Y:S01]  /*19800*/  PRMT R0, RZ, 0x7610, R0 ;  /* 0x00007610ff007816 */ /* 0x010fe20000000000 */
[----:B------:R-:W-:Y:S01]  /*19810*/  UMOV UR42, 0xffffffff ;  /* 0xffffffff002a7882 */ /* 0x000fe20000000000 */
[----:B------:R-:W-:-:S03]  /*19820*/  UMOV UR43, 0xffffffff ;  /* 0xffffffff002b7882 */ /* 0x000fc60000000000 */
[----:B--2---:R-:W-:-:S04]  /*19830*/  IMAD.WIDE.U32 R4, R3, UR4, R4 ;  /* 0x0000000403047c25 */ /* 0x004fc8000f8e0004 */
[----:B------:R-:W-:Y:S01]  /*19840*/  IMAD R3, R3, UR5, RZ ;  /* 0x0000000503037c24 */ /* 0x000fe2000f8e02ff */
[----:B------:R-:W-:Y:S01]  /*19850*/  ULDC.64 UR4, c[0x0][0x650] ;  /* 0x0001940000047ab9 */ /* 0x000fe20000000a00 */
[----:B------:R-:W-:Y:S01]  /*19860*/  IMAD.MOV.U32 R7, RZ, RZ, R4 ;  /* 0x000000ffff077224 */ /* 0x000fe200078e0004 */
[----:B------:R-:W-:Y:S01]  /*19870*/  ISETP.GE.U32.AND P0, PT, R4, UR4, PT ;  /* 0x0000000404007c0c */ /* 0x000fe2000bf06070 */
[----:B------:R-:W-:-:S05]  /*19880*/  IMAD.IADD R6, R5, 0x1, R3 ;  /* 0x0000000105067824 */ /* 0x000fca00078e0203 */
[----:B------:R0:W-:Y:S01]  /*19890*/  STL [R1+0x200], R6 ;  /* 0x0002000601007387 */ /* 0x0001e20000100800 */
[----:B------:R-:W-:-:S03]  /*198a0*/  ISETP.GE.U32.AND.EX P0, PT, R6, UR5, PT, P0 ;  /* 0x0000000506007c0c */ /* 0x000fc6000bf06100 */
[----:B------:R0:W-:Y:S10]  /*198b0*/  STL [R1+0x204], R7 ;  /* 0x0002040701007387 */ /* 0x0001f40000100800 */
[----:B0-----:R-:W-:Y:S05]  /*198c0*/  @P0 BRA `(.L_x_537) ;  /* 0x0000000400880947 */ /* 0x001fea0003800000 */
[----:B------:R-:W0:Y:S01]  /*198d0*/  S2UR UR6, SR_CTAID.X ;  /* 0x00000000000679c3 */ /* 0x000e220000002500 */
[----:B------:R-:W-:Y:S01]  /*198e0*/  ULDC.64 UR12, c[0x0][0x628] ;  /* 0x00018a00000c7ab9 */ /* 0x000fe20000000a00 */
[----:B------:R-:W-:Y:S01]  /*198f0*/  ULDC UR4, c[0x0][0x150] ;  /* 0x0000540000047ab9 */ /* 0x000fe20000000800 */
[----:B------:R-:W-:Y:S01]  /*19900*/  ISETP.NE.U32.AND P0, PT, RZ, UR12, PT ;  /* 0x0000000cff007c0c */ /* 0x000fe2000bf05070 */
[----:B------:R-:W-:Y:S01]  /*19910*/  ULDC UR15, c[0x0][0x630] ;  /* 0x00018c00000f7ab9 */ /* 0x000fe20000000800 */
[C---:B------:R-:W-:Y:S01]  /*19920*/  R2UR UR16, R7.reuse ;  /* 0x00000000071072ca */ /* 0x040fe200000e0000 */
[----:B------:R-:W-:Y:S01]  /*19930*/  ULDC UR19, c[0x0][0x154] ;  /* 0x0000550000137ab9 */ /* 0x000fe20000000800 */
[----:B------:R-:W-:Y:S01]  /*19940*/  ISETP.NE.AND.EX P0, PT, RZ, UR13, PT, P0 ;  /* 0x0000000dff007c0c */ /* 0x000fe2000bf05300 */
[----:B------:R-:W2:Y:S01]  /*19950*/  S2UR UR18, SR_CTAID.Y ;  /* 0x00000000001279c3 */ /* 0x000ea20000002600 */
[----:B------:R-:W-:Y:S02]  /*19960*/  R2UR UR17, R6 ;  /* 0x00000000061172ca */ /* 0x000fe400000e0000 */
[----:B------:R-:W-:-:S02]  /*19970*/  R2UR UR10, R7 ;  /* 0x00000000070a72ca */ /* 0x000fc400000e0000 */
[----:B------:R-:W-:Y:S02]  /*19980*/  R2UR UR11, R6 ;  /* 0x00000000060b72ca */ /* 0x000fe400000e0000 */
[----:B0-----:R-:W-:-:S05]  /*19990*/  I2FP.F32.U32 R0, UR6 ;  /* 0x0000000600007c45 */ /* 0x001fca0008201000 */
[----:B------:R-:W-:-:S04]  /*199a0*/  FMUL R0, R0, UR4 ;  /* 0x0000000400007c20 */ /* 0x000fc80008400000 */
[----:B------:R0:W4:Y:S01]  /*199b0*/  F2I.U32.TRUNC.NTZ R3, R0 ;  /* 0x0000000000037305 */ /* 0x000122000020f000 */
[----:B--2---:R-:W-:Y:S05]  /*199c0*/  @!P0 BRA `(.L_x_538) ;  /* 0x0000000000308947 */ /* 0x004fea0003800000 */
        /* <DEDUP_REMOVED lines=12> */
.L_x_538:
[----:B------:R-:W-:Y:S01]  /*19a90*/  USHF.R.U64 UR43, UR10, UR15, UR11 ;  /* 0x0000000f0a2b7299 */ /* 0x000fe2000800120b */
[----:B0-----:R-:W-:Y:S01]  /*19aa0*/  I2FP.F32.U32 R0, UR18 ;  /* 0x0000001200007c45 */ /* 0x001fe20008201000 */
[----:B------:R-:W-:Y:S02]  /*19ab0*/  USHF.R.U32.HI UR4, URZ, UR15, UR11 ;  /* 0x0000000f3f047299 */ /* 0x000fe4000801160b */
        /* <DEDUP_REMOVED lines=8> */
[----:B------:R-:W-:Y:S01]  /*19b40*/  UIMAD.WIDE.U32 UR8, UR10, UR12, UR8 ;  /* 0x0000000c0a0872a5 */ /* 0x000fe2000f8e0008 */
[----:B----4-:R-:W-:Y:S01]  /*19b50*/  R2UR UR12, R3 ;  /* 0x00000000030c72ca */ /* 0x010fe200000e0000 */
[----:B------:R-:W-:Y:S01]  /*19b60*/  UIMAD UR10, UR10, UR13, UR4 ;  /* 0x0000000d0a0a72a4 */ /* 0x000fe2000f8e0204 */
[----:B------:R-:W-:Y:S01]  /*19b70*/  ULDC UR11, c[0x0][0x618] ;  /* 0x00018600000b7ab9 */ /* 0x000fe20000000800 */
[----:B------:R-:W-:Y:S02]  /*19b80*/  ULDC UR21, c[0x0][0x658] ;  /* 0x0001960000157ab9 */ /* 0x000fe40000000800 */
[----:B------:R-:W-:Y:S01]  /*19b90*/  UIADD3 UR9, UR9, UR10, URZ ;  /* 0x0000000a09097290 */ /* 0x000fe2000fffe03f */
[----:B------:R-:W-:Y:S01]  /*19ba0*/  UMOV UR15, 0xffffffff ;  /* 0xffffffff000f7882 */ /* 0x000fe20000000000 */
[----:B------:R-:W-:Y:S01]  /*19bb0*/  ULDC.64 UR4, c[0x0][0x640] ;  /* 0x0001900000047ab9 */ /* 0x000fe20000000a00 */
[----:B------:R-:W-:Y:S01]  /*19bc0*/  USHF.L.U32 UR15, UR15, UR21, URZ ;  /* 0x000000150f0f7299 */ /* 0x000fe2000800063f */
[----:B------:R-:W-:Y:S01]  /*19bd0*/  ISETP.NE.U32.AND P0, PT, RZ, UR4, PT ;  /* 0x00000004ff007c0c */ /* 0x000fe2000bf05070 */
[----:B------:R-:W-:-:S02]  /*19be0*/  USHF.R.U64 UR16, UR8, UR11, UR9 ;  /* 0x0000000b08107299 */ /* 0x000fc40008001209 */
[----:B------:R-:W-:Y:S01]  /*19bf0*/  USHF.R.U32.HI UR8, URZ, UR11, UR9 ;  /* 0x0000000b3f087299 */ /* 0x000fe20008011609 */
[----:B0-----:R-:W-:Y:S01]  /*19c00*/  R2UR UR14, R0 ;  /* 0x00000000000e72ca */ /* 0x001fe200000e0000 */
[----:B------:R-:W-:Y:S01]  /*19c10*/  ULDC UR17, c[0x0][0x608] ;  /* 0x0001820000117ab9 */ /* 0x000fe20000000800 */
[----:B------:R-:W-:Y:S01]  /*19c20*/  ULOP3.LUT UR41, URZ, UR15, URZ, 0x33, !UPT ;  /* 0x0000000f3f297292 */ /* 0x000fe2000f8e333f */
[----:B------:R-:W-:Y:S01]  /*19c30*/  ISETP.NE.AND.EX P0, PT, RZ, UR5, PT, P0 ;  /* 0x00000005ff007c0c */ /* 0x000fe2000bf05300 */
[----:B------:R-:W-:Y:S02]  /*19c40*/  USHF.R.U64 UR15, UR16, UR17, UR8 ;  /* 0x00000011100f7299 */ /* 0x000fe40008001208 */
[----:B------:R-:W-:Y:S02]  /*19c50*/  USHF.R.U32.HI UR8, URZ, UR17, UR8 ;  /* 0x000000113f087299 */ /* 0x000fe40008011608 */
[----:B------:R-:W-:Y:S02]  /*19c60*/  UIADD3 UR12, -UR12, URZ, URZ ;  /* 0x0000003f0c0c7290 */ /* 0x000fe4000fffe13f */
[----:B------:R-:W-:Y:S01]  /*19c70*/  USHF.R.U64 UR17, UR15, UR21, UR8 ;  /* 0x000000150f117299 */ /* 0x000fe20008001208 */
[----:B------:R-:W-:Y:S01]  /*19c80*/  UMOV UR19, 0x1 ;  /* 0x0000000100137882 */ /* 0x000fe20000000000 */
[----:B------:R-:W-:Y:S01]  /*19c90*/  ULDC UR13, c[0x0][0x144] ;  /* 0x00005100000d7ab9 */ /* 0x000fe20000000800 */
[----:B------:R-:W-:Y:S01]  /*19ca0*/  ULDC UR7, c[0x0][0x600] ;  /* 0x0001800000077ab9 */ /* 0x000fe20000000800 */
[----:B------:R-:W-:-:S02]  /*19cb0*/  USHF.L.U32 UR24, UR19, UR21, URZ ;  /* 0x0000001513187299 */ /* 0x000fc4000800063f */
[----:B------:R-:W-:Y:S02]  /*19cc0*/  USHF.R.U32.HI UR8, URZ, UR21, UR8 ;  /* 0x000000153f087299 */ /* 0x000fe40008011608 */
[----:B------:R-:W-:Y:S02]  /*19cd0*/  UIMAD UR21, UR13, UR12, UR6 ;  /* 0x0000000c0d1572a4 */ /* 0x000fe4000f8e0206 */
[----:B------:R-:W-:Y:S02]  /*19ce0*/  UIADD3 UR20, UR7, -0x1, URZ ;  /* 0xffffffff07147890 */ /* 0x000fe4000fffe03f */
[----:B------:R-:W-:Y:S01]  /*19cf0*/  UIADD3 UR19, -UR14, URZ, URZ ;  /* 0x0000003f0e137290 */ /* 0x000fe2000fffe13f */
        /* <DEDUP_REMOVED lines=17> */
.L_x_539:
[----:B------:R-:W-:Y:S01]  /*19e10*/  UISETP.NE.AND UP0, UPT, UR45, URZ, UPT ;  /* 0x0000003f2d00728c */ /* 0x000fe2000bf05270 */
[----:B------:R-:W-:Y:S01]  /*19e20*/  IMAD.MOV.U32 R0, RZ, RZ, 0x1 ;  /* 0x00000001ff007424 */ /* 0x000fe200078e00ff */
[----:B------:R-:W-:Y:S02]  /*19e30*/  USHF.R.U64 UR4, UR6, UR22, UR8 ;  /* 0x0000001606047299 */ /* 0x000fe40008001208 */
[----:B------:R-:W-:Y:S02]  /*19e40*/  ULOP3.LUT UR41, UR15, UR41, URZ, 0xc0, !UPT ;  /* 0x000000290f297292 */ /* 0x000fe4000f8ec03f */
[----:B------:R-:W-:Y:S02]  /*19e50*/  UIADD3 UR5, -UR4, URZ, URZ ;  /* 0x0000003f04057290 */ /* 0x000fe4000fffe13f */
[----:B------:R-:W-:Y:S02]  /*19e60*/  UIMAD UR41, UR24, UR4, UR41 ;  /* 0x00000004182972a4 */ /* 0x000fe4000f8e0229 */
[----:B------:R-:W-:-:S02]  /*19e70*/  ULOP3.LUT UR16, UR16, UR20, URZ, 0xc0, !UPT ;  /* 0x0000001410107292 */ /* 0x000fc4000f8ec03f */
[----:B------:R-:W-:Y:S02]  /*19e80*/  @UP0 UIMAD UR21, UR25, UR19, UR18 ;  /* 0x00000013191502a4 */ /* 0x000fe4000f8e0212 */
[----:B------:R-:W-:-:S03]  /*19e90*/  UIMAD UR4, UR5, UR23, UR17 ;  /* 0x00000017050472a4 */ /* 0x000fc6000f8e0211 */
[----:B------:R-:W-:Y:S01]  /*19ea0*/  ULDC UR5, c[0x0][0x610] ;  /* 0x0001840000057ab9 */ /* 0x000fe20000000800 */
[----:B------:R-:W-:Y:S02]  /*19eb0*/  UIMAD UR4, UR4, UR7, UR16 ;  /* 0x00000007040472a4 */ /* 0x000fe4000f8e0210 */
[----:B------:R-:W-:-:S04]  /*19ec0*/  UIMAD UR41, UR41, UR5, UR21 ;  /* 0x00000005292972a4 */ /* 0x000fc8000f8e0215 */
[----:B------:R-:W-:Y:S02]  /*19ed0*/  USEL UR42, UR4, UR41, !UP0 ;  /* 0x00000029042a7287 */ /* 0x000fe4000c000000 */
[----:B------:R-:W-:-:S12]  /*19ee0*/  USEL UR41, UR41, UR4, !UP0 ;  /* 0x0000000429297287 */ /* 0x000fd8000c000000 */
.L_x_537:
[----:B------:R-:W-:-:S13]  /*19ef0*/  LOP3.LUT P0, RZ, R0, 0xff, RZ, 0xc0, !PT ;  /* 0x000000ff00ff7812 */ /* 0x000fda000780c0ff */
[----:B------:R-:W-:Y:S05]  /*19f00*/  @P0 BRA `(.L_x_540) ;  /* 0xfffffe7000780947 */ /* 0x000fea000383ffff */
[----:B------:R-:W-:Y:S05]  /*19f10*/  EXIT ;  /* 0x000000000000794d */ /* 0x000fea0003800000 */
.L_x_3:
[----:B------:R-:W2:Y:S01]  /*19f20*/  LDL R5, [R1+0x204] ;  /* 0x0002040001057983 */ /* 0x000ea20000100800 */
[----:B------:R-:W-:-:S03]  /*19f30*/  ULDC.64 UR8, c[0x0][0x650] ;  /* 0x0001940000087ab9 */ /* 0x000fc60000000a00 */
[----:B------:R-:W3:Y:S01]  /*19f40*/  LDL R4, [R1+0x200] ;  /* 0x0002000001047983 */ /* 0x000ee20000100800 */
[----:B------:R-:W-:Y:S01]  /*19f50*/  PRMT R0, RZ, 0x7610, R0 ;  /* 0x00007610ff007816 */ /* 0x000fe20000000000 */
[----:B------:R-:W-:Y:S01]  /*19f60*/  IMAD.MOV.U32 R2, RZ, RZ, -0x1 ;  /* 0xffffffffff027424 */ /* 0x000fe200078e00ff */
[----:B------:R-:W-:Y:S01]  /*19f70*/  MOV R3, 0xffffffff ;  /* 0xffffffff00037802 */ /* 0x000fe20000000f00 */
[----:B------:R-:W-:Y:S01]  /*19f80*/  IMAD.MOV.U32 R9, RZ, RZ, -0x1 ;  /* 0xffffffffff097424 */ /* 0x000fe200078e00ff */
[----:B--2---:R-:W-:-:S04]  /*19f90*/  ISETP.GE.U32.AND P0, PT, R5, UR8, PT ;  /* 0x0000000805007c0c */ /* 0x004fc8000bf06070 */
[----:B---3--:R-:W-:-:S13]  /*19fa0*/  ISETP.GE.U32.AND.EX P0, PT, R4, UR9, PT, P0 ;  /* 0x0000000904007c0c */ /* 0x008fda000bf06100 */
[----:B------:R-:W-:Y:S05]  /*19fb0*/  @P0 BRA `(.L_x_541) ;  /* 0x00000004008c0947 */ /* 0x000fea0003800000 */
[----:B------:R-:W-:Y:S01]  /*19fc0*/  I2FP.F32.U32 R0, UR4 ;  /* 0x0000000400007c45 */ /* 0x000fe20008201000 */
[----:B0-----:R-:W-:Y:S01]  /*19fd0*/  ULDC.64 UR16, c[0x0][0x628] ;  /* 0x00018a0000107ab9 */ /* 0x001fe20000000a00 */
        /* <DEDUP_REMOVED lines=24> */
.L_x_542:
        /* <DEDUP_REMOVED lines=24> */
[----:B------:R-:W-:Y:S01]  /*1a2e0*/  UMOV UR19, 0x1 ;  /* 0x0000000100137882 */ /* 0x000fe20000000000 */
[----:B------:R-:W-:Y:S01]  /*1a2f0*/  ULDC UR20, c[0x0][0x608] ;  /* 0x0001820000147ab9 */ /* 0x000fe20000000800 */
[----:B------:R-:W-:Y:S01]  /*1a300*/  USHF.L.U32 UR26, UR19, UR23, URZ ;  /* 0x00000017131a7299 */ /* 0x000fe2000800063f */
[----:B------:R-:W-:Y:S01]  /*1a310*/  ISETP.NE.AND.EX P0, PT, RZ, UR9, PT, P0 ;  /* 0x00000009ff007c0c */ /* 0x000fe2000bf05300 */
[----:B------:R-:W-:Y:S02]  /*1a320*/  USHF.R.U64 UR19, UR18, UR20, UR11 ;  /* 0x0000001412137299 */ /* 0x000fe4000800120b */
[----:B------:R-:W-:Y:S02]  /*1a330*/  USHF.R.U32.HI UR11, URZ, UR20, UR11 ;  /* 0x000000143f0b7299 */ /* 0x000fe4000801160b */
[----:B------:R-:W-:-:S02]  /*1a340*/  UIADD3 UR15, -UR15, URZ, URZ ;  /* 0x0000003f0f0f7290 */ /* 0x000fc4000fffe13f */
[----:B------:R-:W-:Y:S01]  /*1a350*/  USHF.R.U64 UR20, UR19, UR23, UR11 ;  /* 0x0000001713147299 */ /* 0x000fe2000800120b */
[----:B------:R-:W-:Y:S01]  /*1a360*/  ULDC UR16, c[0x0][0x144] ;  /* 0x0000510000107ab9 */ /* 0x000fe20000000800 */
[----:B------:R-:W-:Y:S01]  /*1a370*/  ULDC UR6, c[0x0][0x600] ;  /* 0x0001800000067ab9 */ /* 0x000fe20000000800 */
[----:B------:R-:W-:Y:S02]  /*1a380*/  USHF.R.U32.HI UR11, URZ, UR23, UR11 ;  /* 0x000000173f0b7299 */ /* 0x000fe4000801160b */
[----:B------:R-:W-:Y:S02]  /*1a390*/  UIMAD UR23, UR16, UR15, UR4 ;  /* 0x0000000f101772a4 */ /* 0x000fe4000f8e0204 */
[----:B------:R-:W-:Y:S02]  /*1a3a0*/  UIADD3 UR22, UR6, -0x1, URZ ;  /* 0xffffffff06167890 */ /* 0x000fe4000fffe03f */
[----:B------:R-:W-:Y:S02]  /*1a3b0*/  ULOP3.LUT UR27, URZ, UR13, URZ, 0x33, !UPT ;  /* 0x0000000d3f1b7292 */ /* 0x000fe4000f8e333f */
        /* <DEDUP_REMOVED lines=18> */
.L_x_543:
[----:B------:R-:W-:Y:S01]  /*1a4e0*/  UISETP.NE.AND UP0, UPT, UR45, URZ, UPT ;  /* 0x0000003f2d00728c */ /* 0x000fe2000bf05270 */
[----:B------:R-:W-:Y:S01]  /*1a4f0*/  IMAD.MOV.U32 R0, RZ, RZ, 0x1 ;  /* 0x00000001ff007424 */ /* 0x000fe200078e00ff */
[----:B------:R-:W-:Y:S01]  /*1a500*/  USHF.R.U64 UR8, UR4, UR24, UR11 ;  /* 0x0000001804087299 */ /* 0x000fe2000800120b */
[----:B------:R-:W-:Y:S01]  /*1a510*/  MOV R9, UR5 ;  /* 0x0000000500097c02 */ /* 0x000fe20008000f00 */
[----:B------:R-:W-:Y:S02]  /*1a520*/  ULOP3.LUT UR4, UR19, UR27, URZ, 0xc0, !UPT ;  /* 0x0000001b13047292 */ /* 0x000fe4000f8ec03f */
[----:B------:R-:W-:Y:S02]  /*1a530*/  ULOP3.LUT UR18, UR18, UR22, URZ, 0xc0, !UPT ;  /* 0x0000001612127292 */ /* 0x000fe4000f8ec03f */
[----:B------:R-:W-:-:S03]  /*1a540*/  UIMAD UR4, UR26, UR8, UR4 ;  /* 0x000000081a0472a4 */ /* 0x000fc6000f8e0204 */
[----:B------:R-:W-:Y:S02]  /*1a550*/  @UP0 UIMAD UR23, UR28, UR21, UR7 ;  /* 0x000000151c1702a4 */ /* 0x000fe4000f8e0207 */
[----:B------:R-:W-:-:S03]  /*1a560*/  UIADD3 UR7, -UR8, URZ, URZ ;  /* 0x0000003f08077290 */ /* 0x000fc6000fffe13f */
[----:B------:R-:W-:Y:S01]  /*1a570*/  ULDC UR8, c[0x0][0x610] ;  /* 0x0001840000087ab9 */ /* 0x000fe20000000800 */
[----:B------:R-:W-:Y:S02]  /*1a580*/  UIMAD UR7, UR7, UR25, UR20 ;  /* 0x00000019070772a4 */ /* 0x000fe4000f8e0214 */
[----:B------:R-:W-:Y:S02]  /*1a590*/  UIMAD UR4, UR4, UR8, UR23 ;  /* 0x00000008040472a4 */ /* 0x000fe4000f8e0217 */
[----:B------:R-:W-:-:S04]  /*1a5a0*/  UIMAD UR7, UR7, UR6, UR18 ;  /* 0x00000006070772a4 */ /* 0x000fc8000f8e0212 */
[----:B------:R-:W-:Y:S02]  /*1a5b0*/  USEL UR6, UR7, UR4, !UP0 ;  /* 0x0000000407067287 */ /* 0x000fe4000c000000 */
[----:B------:R-:W-:-:S04]  /*1a5c0*/  USEL UR4, UR4, UR7, !UP0 ;  /* 0x0000000704047287 */ /* 0x000fc8000c000000 */
[----:B------:R-:W-:Y:S02]  /*1a5d0*/  IMAD.U32 R2, RZ, RZ, UR6 ;  /* 0x00000006ff027e24 */ /* 0x000fe4000f8e00ff */
[----:B------:R-:W-:-:S07]  /*1a5e0*/  IMAD.U32 R3, RZ, RZ, UR4 ;  /* 0x00000004ff037e24 */ /* 0x000fce000f8e00ff */
.L_x_541:
[----:B------:R-:W-:-:S08]  /*1a5f0*/  NOP ;  /* 0x0000000000007918 */ /* 0x000fd00000000000 */
[----:B0-----:R-:W0:-:S00]  /*1a600*/  USETMAXREG.DEALLOC.CTAPOOL 0x18 ;  /* 0x00000018000079c8 */ /* 0x001e0000080e0500 */
[----:B------:R-:W-:-:S13]  /*1a610*/  ISETP.NE.AND P0, PT, RZ, UR10, PT ;  /* 0x0000000aff007c0c */ /* 0x000fda000bf05270 */
[----:B------:R-:W-:Y:S05]  /*1a620*/  @P0 EXIT ;  /* 0x000000000000094d */ /* 0x000fea0003800000 */
[----:B0-----:R-:W-:Y:S01]  /*1a630*/  LOP3.LUT P0, RZ, R0, 0xff, RZ, 0xc0, !PT ;  /* 0x000000ff00ff7812 */ /* 0x001fe2000780c0ff */
[----:B------:R-:W-:Y:S01]  /*1a640*/  IMAD.MOV.U32 R0, RZ, RZ, 0x1 ;  /* 0x00000001ff007424 */ /* 0x000fe200078e00ff */
[----:B------:R-:W-:-:S11]  /*1a650*/  MOV R6, RZ ;  /* 0x000000ff00067202 */ /* 0x000fd60000000f00 */
[----:B------:R-:W-:Y:S05]  /*1a660*/  @!P0 BRA `(.L_x_544) ;  /* 0x0000000c005c8947 */ /* 0x000fea0003800000 */
[----:B------:R-:W0:Y:S01]  /*1a670*/  S2R R4, SR_TID.X ;  /* 0x0000000000047919 */ /* 0x000e220000002100 */
[----:B------:R-:W-:Y:S01]  /*1a680*/  ULDC UR4, c[0x0][0x28c] ;  /* 0x0000a30000047ab9 */ /* 0x000fe20000000800 */
[----:B------:R-:W-:Y:S01]  /*1a690*/  ULDC UR6, c[0x0][0x658] ;  /* 0x0001960000067ab9 */ /* 0x000fe20000000800 */
[----:B------:R-:W-:Y:S01]  /*1a6a0*/  UIADD3 UR10, UR4, 0x3f, URZ ;  /* 0x0000003f040a7890 */ /* 0x000fe2000fffe03f */
[----:B------:R-:W-:Y:S01]  /*1a6b0*/  BSSY B0, `(.L_x_544) ;  /* 0x00000d2000007945 */ /* 0x000fe20003800000 */
[----:B------:R-:W-:Y:S01]  /*1a6c0*/  UMOV UR7, 0xffffffff ;  /* 0xffffffff00077882 */ /* 0x000fe20000000000 */
[----:B------:R-:W-:Y:S01]  /*1a6d0*/  ULDC UR5, c[0x0][0x600] ;  /* 0x0001800000057ab9 */ /* 0x000fe20000000800 */
[----:B------:R-:W-:Y:S01]  /*1a6e0*/  UMOV UR9, 0x1 ;  /* 0x0000000100097882 */ /* 0x000fe20000000000 */
[----:B------:R-:W-:Y:S01]  /*1a6f0*/  USHF.L.U32 UR7, UR7, UR6, URZ ;  /* 0x0000000607077299 */ /* 0x000fe2000800063f */
[----:B------:R-:W-:Y:S01]  /*1a700*/  IMAD.MOV.U32 R8, RZ, RZ, 0x1 ;  /* 0x00000001ff087424 */ /* 0x000fe200078e00ff */
[----:B------:R-:W-:Y:S01]  /*1a710*/  UIADD3 UR4, UR5, -0x1, URZ ;  /* 0xffffffff05047890 */ /* 0x000fe2000fffe03f */
[----:B------:R-:W-:Y:S01]  /*1a720*/  IMAD.MOV.U32 R0, RZ, RZ, 0x1 ;  /* 0x00000001ff007424 */ /* 0x000fe200078e00ff */
[----:B------:R-:W-:Y:S01]  /*1a730*/  USHF.R.S32.HI UR11, URZ, 0x1f, UR10 ;  /* 0x0000001f3f0b7899 */ /* 0x000fe2000801140a */
[----:B------:R-:W-:Y:S01]  /*1a740*/  IMAD.MOV.U32 R6, RZ, RZ, RZ ;  /* 0x000000ffff067224 */ /* 0x000fe200078e00ff */
[----:B------:R-:W-:Y:S01]  /*1a750*/  ULDC UR8, c[0x0][0xc] ;  /* 0x0000030000087ab9 */ /* 0x000fe20000000800 */
[----:B------:R-:W-:-:S02]  /*1a760*/  USHF.L.U32 UR5, UR9, UR6, URZ ;  /* 0x0000000609057299 */ /* 0x000fc4000800063f */
[----:B------:R-:W-:Y:S01]  /*1a770*/  ULEA.HI UR11, UR11, UR10, URZ, 0x6 ;  /* 0x0000000a0b0b7291 */ /* 0x000fe2000f8f303f */
[----:B------:R-:W-:Y:S01]  /*1a780*/  ULDC UR9, c[0x0][0x10] ;  /* 0x0000040000097ab9 */ /* 0x000fe20000000800 */
[----:B------:R-:W-:Y:S02]  /*1a790*/  ULOP3.LUT UR6, URZ, UR7, URZ, 0x33, !UPT ;  /* 0x000000073f067292 */ /* 0x000fe4000f8e333f */
[----:B------:R-:W-:Y:S01]  /*1a7a0*/  UIMAD.WIDE.U32 UR8, UR8, UR9, URZ ;  /* 0x00000009080872a5 */ /* 0x000fe2000f8e003f */
[----:B------:R-:W-:Y:S01]  /*1a7b0*/  ULDC UR7, c[0x0][0x14] ;  /* 0x0000050000077ab9 */ /* 0x000fe20000000800 */
[----:B------:R-:W-:Y:S02]  /*1a7c0*/  USHF.R.S32.HI UR18, URZ, 0x6, UR11 ;  /* 0x000000063f127899 */ /* 0x000fe4000801140b */
[----:B------:R-:W-:Y:S02]  /*1a7d0*/  UIMAD.WIDE.U32 UR20, UR8, UR7, URZ ;  /* 0x00000007081472a5 */ /* 0x000fe4000f8e003f */
[----:B------:R-:W-:-:S02]  /*1a7e0*/  UIMAD UR13, UR9, UR7, URZ ;  /* 0x00000007090d72a4 */ /* 0x000fc4000f8e023f */
[----:B------:R-:W-:Y:S01]  /*1a7f0*/  ULOP3.LUT UR24, UR40, 0x2, URZ, 0xfc, !UPT ;  /* 0x0000000228187892 */ /* 0x000fe2000f8efc3f */
[C---:B0-----:R-:W-:Y:S01]  /*1a800*/  LOP3.LUT P2, RZ, R4.reuse, 0x7f, RZ, 0xc0, !PT ;  /* 0x0000007f04ff7812 */ /* 0x041fe2000784c0ff */
[----:B------:R-:W-:Y:S01]  /*1a810*/  UIADD3 UR13, UR21, UR13, URZ ;  /* 0x0000000d150d7290 */ /* 0x000fe2000fffe03f */
[----:B------:R-:W-:Y:S01]  /*1a820*/  LOP3.LUT P0, RZ, R4, 0x1f, RZ, 0xc0, !PT ;  /* 0x0000001f04ff7812 */ /* 0x000fe2000780c0ff */
[----:B------:R-:W-:Y:S01]  /*1a830*/  UIADD3 UR25, UR18, 0x1, URZ ;  /* 0x0000000112197890 */ /* 0x000fe2000fffe03f */
[----:B------:R-:W-:Y:S02]  /*1a840*/  ULDC.64 UR22, c[0x0][0x198] ;  /* 0x0000660000167ab9 */ /* 0x000fe40000000a00 */
[----:B------:R-:W-:-:S13]  /*1a850*/  PLOP3.LUT P0, PT, P0, P2, PT, 0x8a, 0x0 ;  /* 0x000000000000781c */ /* 0x000fda0000705172 */
.L_x_556:
[----:B------:R-:W-:-:S03]  /*1a860*/  UMOV UR7, 0xffffffff ;  /* 0xffffffff00077882 */ /* 0x000fc60000000000 */
[----:B------:R-:W-:Y:S05]  /*1a870*/  BRA.DIV UR7, `(.L_x_545) ;  /* 0x0000000e07a47947 */ /* 0x000fea000b800000 */
[----:B------:R-:W-:-:S13]  /*1a880*/  ELECT P6, URZ, PT ;  /* 0x00000000003f782f */ /* 0x000fda00038c0000 */
.L_x_566:
[----:B------:R-:W0:Y:S01]  /*1a890*/  LDC R4, c[0x0][0x28c] ;  /* 0x0000a300ff047b82 */ /* 0x000e220000000800 */
[----:B------:R-:W-:Y:S01]  /*1a8a0*/  BSSY B1, `(.L_x_546) ;  /* 0x0000035000017945 */ /* 0x000fe20003800000 */
[----:B0-----:R-:W-:-:S13]  /*1a8b0*/  ISETP.LT.OR P6, PT, R4, 0x1, !P6 ;  /* 0x000000010400780c */ /* 0x001fda00077c1670 */
[----:B------:R-:W-:Y:S05]  /*1a8c0*/  @P6 BRA `(.L_x_547) ;  /* 0x0000000000c86947 */ /* 0x000fea0003800000 */
[----:B------:R-:W-:Y:S01]  /*1a8d0*/  IMAD.SHL.U32 R11, R3, 0x100, RZ ;  /* 0x00000100030b7824 */ /* 0x000fe200078e00ff */
[----:B------:R-:W-:Y:S01]  /*1a8e0*/  SHF.L.U32 R2, R2, 0x8, RZ ;  /* 0x0000000802027819 */ /* 0x000fe200000006ff */
[----:B------:R-:W-:Y:S01]  /*1a8f0*/  IMAD.MOV.U32 R12, RZ, RZ, RZ ;  /* 0x000000ffff0c7224 */ /* 0x000fe200078e00ff */
[----:B------:R-:W-:Y:S01]  /*1a900*/  MOV R3, R0 ;  /* 0x0000000000037202 */ /* 0x000fe20000000f00 */
[----:B------:R-:W-:Y:S02]  /*1a910*/  IMAD.U32 R14, RZ, RZ, UR25 ;  /* 0x00000019ff0e7e24 */ /* 0x000fe4000f8e00ff */
[----:B------:R-:W-:-:S07]  /*1a920*/  IMAD.MOV.U32 R4, RZ, RZ, R6 ;  /* 0x000000ffff047224 */ /* 0x000fce00078e0006 */
.L_x_551:
[----:B------:R-:W0:Y:S01]  /*1a930*/  S2R R10, SR_CgaCtaId ;  /* 0x00000000000a7919 */ /* 0x000e220000008800 */
[----:B------:R-:W-:Y:S01]  /*1a940*/  MOV R5, 0x400 ;  /* 0x0000040000057802 */ /* 0x000fe20000000f00 */
[----:B------:R-:W1:Y:S03]  /*1a950*/  @!P2 LDC R7, c[0x0][0x500] ;  /* 0x00014000ff07ab82 */ /* 0x000e660000000800 */
[----:B0-----:R-:W-:Y:S02]  /*1a960*/  LEA R13, R10, R5, 0x18 ;  /* 0x000000050a0d7211 */ /* 0x001fe400078ec0ff */
[----:B------:R-:W-:-:S03]  /*1a970*/  SHF.L.U32 R5, R3, 0x1f, RZ ;  /* 0x0000001f03057819 */ /* 0x000fc600000006ff */
[----:B------:R-:W-:-:S04]  /*1a980*/  IMAD R10, R4, 0x8, R13 ;  /* 0x00000008040a7824 */ /* 0x000fc800078e020d */
[----:B------:R-:W0:Y:S02]  /*1a990*/  SYNCS.PHASECHK.TRANS64.TRYWAIT P1, [R10+URZ+0x18], R5 ;  /* 0x000018050a0075a7 */ /* 0x000e24000802017f */
[----:B01----:R-:W-:Y:S05]  /*1a9a0*/  @!P1 BRA `(.L_x_548) ;  /* 0x0000000c00789947 */ /* 0x003fea0003800000 */
.L_x_567:
[----:B------:R-:W-:Y:S01]  /*1a9b0*/  UPRMT UR7, UR24, 0x9910, URZ ;  /* 0x0000991018077896 */ /* 0x000fe2000800003f */
[----:B------:R1:W-:Y:S03]  /*1a9c0*/  @!P2 SYNCS.ARRIVE.TRANS64 RZ, [R10+URZ], R7 ;  /* 0x000000070affa9a7 */ /* 0x0003e6000800003f */
[----:B------:R-:W-:-:S06]  /*1a9d0*/  UISETP.NE.AND UP0, UPT, UR7, 0x2, UPT ;  /* 0x000000020700788c */ /* 0x000fcc000bf05270 */
[----:B------:R-:W-:-:S13]  /*1a9e0*/  PLOP3.LUT P1, PT, PT, PT, UP0, 0x80, 0x0 ;  /* 0x000000000000781c */ /* 0x000fda0003f2f008 */
[----:B-1----:R-:W-:Y:S05]  /*1a9f0*/  @P1 BRA `(.L_x_549) ;  /* 0x0000000000041947 */ /* 0x002fea0003800000 */
[----:B------:R-:W-:Y:S01]  /*1aa00*/  BPT.TRAP 0x1 ;  /* 0x000000040000795c */ /* 0x000fe20000300000 */
.L_x_549:
[----:B------:R-:W-:Y:S05]  /*1aa10*/  @P0 BRA `(.L_x_550) ;  /* 0x0000000000040947 */ /* 0x000fea0003800000 */
[----:B------:R-:W-:Y:S01]  /*1aa20*/  BPT.TRAP 0x1 ;  /* 0x000000040000795c */ /* 0x000fe20000300000 */
.L_x_550:
[----:B------:R-:W-:Y:S01]  /*1aa30*/  IMAD R13, R4, 0x8000, R13 ;  /* 0x00008000040d7824 */ /* 0x000fe200078e020d */
[----:B------:R-:W-:Y:S01]  /*1aa40*/  R2UR UR9, R10 ;  /* 0x000000000a0972ca */ /* 0x000fe200000e0000 */
[----:B------:R-:W-:Y:S01]  /*1aa50*/  VIADD R14, R14, 0xffffffff ;  /* 0xffffffff0e0e7836 */ /* 0x000fe20000000000 */
[----:B------:R-:W-:Y:S01]  /*1aa60*/  UIADD3 UR14, UP0, UR22, 0xf0, URZ ;  /* 0x000000f0160e7890 */ /* 0x000fe2000ff1e03f */
[----:B------:R-:W-:Y:S01]  /*1aa70*/  R2UR UR11, R11 ;  /* 0x000000000b0b72ca */ /* 0x000fe200000e0000 */
[----:B------:R-:W-:Y:S01]  /*1aa80*/  UIADD3 UR26, UP1, UR22, 0x1f0, URZ ;  /* 0x000001f0161a7890 */ /* 0x000fe2000ff3e03f */
[----:B------:R-:W-:Y:S01]  /*1aa90*/  R2UR UR7, R13 ;  /* 0x000000000d0772ca */ /* 0x000fe200000e0000 */
[----:B------:R-:W-:Y:S01]  /*1aaa0*/  UIADD3.X UR15, URZ, UR23, URZ, UP0, !UPT ;  /* 0x000000173f0f7290 */ /* 0x000fe200087fe43f */
[----:B------:R-:W-:Y:S01]  /*1aab0*/  R2UR UR10, R12 ;  /* 0x000000000c0a72ca */ /* 0x000fe200000e0000 */
[----:B------:R-:W-:Y:S01]  /*1aac0*/  UIADD3.X UR27, URZ, UR23, URZ, UP1, !UPT ;  /* 0x000000173f1b7290 */ /* 0x000fe20008ffe43f */
[----:B------:R-:W-:Y:S01]  /*1aad0*/  R2UR UR12, R9 ;  /* 0x00000000090c72ca */ /* 0x000fe200000e0000 */
[----:B------:R-:W-:Y:S01]  /*1aae0*/  UMOV UR16, 0x0 ;  /* 0x0000000000107882 */ /* 0x000fe20000000000 */
[----:B------:R-:W-:Y:S01]  /*1aaf0*/  R2UR UR19, R2 ;  /* 0x00000000021372ca */ /* 0x000fe200000e0000 */
[----:B------:R-:W-:Y:S01]  /*1ab00*/  UMOV UR17, 0x10000000 ;  /* 0x1000000000117882 */ /* 0x000fe20000000000 */
[----:B------:R-:W-:Y:S01]  /*1ab10*/  ISETP.GT.AND P3, PT, R14, 0x1, PT ;  /* 0x000000010e00780c */ /* 0x000fe20003f64270 */
[----:B------:R-:W-:Y:S01]  /*1ab20*/  VIADD R12, R12, 0x40 ;  /* 0x000000400c0c7836 */ /* 0x000fe20000000000 */
[----:B------:R-:W-:-:S03]  /*1ab30*/  IADD3 R4, R4, 0x1, RZ ;  /* 0x0000000104047810 */ /* 0x000fc60007ffe0ff */
[----:B------:R-:W-:Y:S01]  /*1ab40*/  UIADD3 UR8, UR7, 0x100, URZ ;  /* 0x0000010007087890 */ /* 0x000fe2000fffe03f */
[----:B------:R-:W-:Y:S01]  /*1ab50*/  ISETP.NE.AND P1, PT, R4, 0x3, PT ;  /* 0x000000030400780c */ /* 0x000fe20003f25270 */
[----:B------:R-:W-:-:S03]  /*1ab60*/  UIADD3 UR7, UR7, 0x18100, URZ ;  /* 0x0001810007077890 */ /* 0x000fc6000fffe03f */
[----:B0-----:R-:W-:Y:S02]  /*1ab70*/  SEL R10, RZ, 0x1, P1 ;  /* 0x00000001ff0a7807 */ /* 0x001fe40000800000 */
[----:B------:R-:W-:Y:S02]  /*1ab80*/  SEL R4, R4, RZ, P1 ;  /* 0x000000ff04047207 */ /* 0x000fe40000800000 */
[----:B------:R0:W-:Y:S01]  /*1ab90*/  UTMALDG.3D [UR8], [UR14], desc[UR16] ;  /* 0x000010080e0075b4 */ /* 0x0001e20008011000 */
[----:B------:R-:W-:Y:S01]  /*1aba0*/  LOP3.LUT R3, R3, R10, RZ, 0x3c, !PT ;  /* 0x0000000a03037212 */ /* 0x000fe200078e3cff */
[----:B0-----:R-:W-:Y:S01]  /*1abb0*/  UMOV UR8, UR7 ;  /* 0x0000000700087c82 */ /* 0x001fe20008000000 */
[----:B------:R-:W-:Y:S02]  /*1abc0*/  UMOV UR11, UR19 ;  /* 0x00000013000b7c82 */ /* 0x000fe40008000000 */
[----:B------:R0:W-:Y:S02]  /*1abd0*/  UTMALDG.3D [UR8], [UR26], desc[UR16] ;  /* 0x000010081a0075b4 */ /* 0x0001e40008011000 */
[----:B0-----:R-:W-:Y:S05]  /*1abe0*/  @P3 BRA `(.L_x_551) ;  /* 0xfffffffc00503947 */ /* 0x001fea000383ffff */
.L_x_547:
[----:B------:R-:W-:Y:S05]  /*1abf0*/  BSYNC B1 ;  /* 0x0000000000017941 */ /* 0x000fea0003800000 */
.L_x_546:
[----:B------:R-:W2:Y:S01]  /*1ac00*/  LDL.LU R15, [R1+0x200] ;  /* 0x00020000010f7983 */ /* 0x000ea20000300800 */
[----:B------:R-:W-:Y:S01]  /*1ac10*/  LOP3.LUT P1, RZ, R8, 0xff, RZ, 0xc0, !PT ;  /* 0x000000ff08ff7812 */ /* 0x000fe2000782c0ff */
[----:B------:R-:W-:Y:S01]  /*1ac20*/  VIADD R6, R6, UR18 ;  /* 0x0000001206067c36 */ /* 0x000fe20008000000 */
[----:B------:R-:W-:Y:S01]  /*1ac30*/  ULDC.64 UR8, c[0x0][0x650] ;  /* 0x0001940000087ab9 */ /* 0x000fe20000000a00 */
[----:B------:R-:W3:Y:S01]  /*1ac40*/  LDL.LU R13, [R1+0x204] ;  /* 0x00020400010d7983 */ /* 0x000ee20000300800 */
[----:B------:R-:W-:Y:S01]  /*1ac50*/  UISETP.GE.U32.AND UP0, UPT, UR18, 0x3, UPT ;  /* 0x000000031200788c */ /* 0x000fe2000bf06070 */
[----:B------:R-:W-:Y:S01]  /*1ac60*/  BSSY B1, `(.L_x_552) ;  /* 0x0000074000017945 */ /* 0x000fe20003800000 */
[----:B------:R-:W-:Y:S01]  /*1ac70*/  IMAD.MOV.U32 R9, RZ, RZ, -0x1 ;  /* 0xffffffffff097424 */ /* 0x000fe200078e00ff */
[----:B------:R-:W-:Y:S02]  /*1ac80*/  PRMT R4, RZ, 0x7610, R4 ;  /* 0x00007610ff047816 */ /* 0x000fe40000000004 */
[----:B------:R-:W-:-:S02]  /*1ac90*/  PRMT R8, RZ, 0x7610, R8 ;  /* 0x00007610ff087816 */ /* 0x000fc40000000008 */
[----:B------:R-:W-:Y:S02]  /*1aca0*/  PLOP3.LUT P3, PT, PT, PT, UP0, 0x80, 0x0 ;  /* 0x000000000000781c */ /* 0x000fe40003f6f008 */
[----:B------:R-:W0:Y:S01]  /*1acb0*/  @P1 S2R R3, SR_CgaCtaId ;  /* 0x0000000000031919 */ /* 0x000e220000008800 */
[----:B------:R-:W-:-:S04]  /*1acc0*/  @P1 MOV R2, 0x400 ;  /* 0x0000040000021802 */ /* 0x000fc80000000f00 */
[----:B0-----:R-:W-:-:S04]  /*1acd0*/  @P1 LEA R2, R3, R2, 0x18 ;  /* 0x0000000203021211 */ /* 0x001fc800078ec0ff */
[----:B------:R0:W-:Y:S01]  /*1ace0*/  @P1 SYNCS.ARRIVE.TRANS64.A1T0 RZ, [R2+URZ+0x48], RZ ;  /* 0x000048ff02ff19a7 */ /* 0x0001e2000810003f */
[----:B------:R-:W-:Y:S02]  /*1acf0*/  ISETP.GT.U32.AND P1, PT, R6, 0x2, PT ;  /* 0x000000020600780c */ /* 0x000fe40003f24070 */
[----:B0-----:R-:W-:-:S04]  /*1ad00*/  MOV R2, UR18 ;  /* 0x0000001200027c02 */ /* 0x001fc80008000f00 */
[----:B------:R-:W-:Y:S01]  /*1ad10*/  ISETP.LT.U32.AND P1, PT, R2, 0x3, P1 ;  /* 0x000000030200780c */ /* 0x000fe20000f21070 */
[----:B------:R-:W-:-:S04]  /*1ad20*/  IMAD.WIDE.U32 R2, R6, -0x55555555, RZ ;  /* 0xaaaaaaab06027825 */ /* 0x000fc800078e00ff */
[----:B------:R-:W-:Y:S01]  /*1ad30*/  IMAD.MOV.U32 R2, RZ, RZ, -0x1 ;  /* 0xffffffffff027424 */ /* 0x000fe200078e00ff */
[----:B------:R-:W-:Y:S02]  /*1ad40*/  SHF.R.U32.HI R5, RZ, 0x1, R3 ;  /* 0x00000001ff057819 */ /* 0x000fe40000011603 */
[----:B------:R-:W-:-:S03]  /*1ad50*/  SEL R3, RZ, 0x1, !P1 ;  /* 0x00000001ff037807 */ /* 0x000fc60004800000 */
[----:B------:R-:W-:Y:S01]  /*1ad60*/  IMAD R6, R5, -0x3, R6 ;  /* 0xfffffffd05067824 */ /* 0x000fe200078e0206 */
[----:B------:R-:W-:Y:S01]  /*1ad70*/  LOP3.LUT R0, R0, R3, RZ, 0x3c, !PT ;  /* 0x0000000300007212 */ /* 0x000fe200078e3cff */
[----:B------:R-:W-:-:S03]  /*1ad80*/  IMAD.MOV.U32 R3, RZ, RZ, -0x1 ;  /* 0xffffffffff037424 */ /* 0x000fc600078e00ff */
[----:B------:R-:W-:Y:S02]  /*1ad90*/  @P3 LOP3.LUT R0, R0, 0x1, R5, 0x78, !PT ;  /* 0x0000000100003812 */ /* 0x000fe400078e7805 */
[----:B---3--:R-:W-:-:S04]  /*1ada0*/  IADD3 R13, P1, R13, UR20, RZ ;  /* 0x000000140d0d7c10 */ /* 0x008fc8000ff3e0ff */
[----:B--2---:R-:W-:Y:S01]  /*1adb0*/  IADD3.X R15, R15, UR13, RZ, P1, !PT ;  /* 0x0000000d0f0f7c10 */ /* 0x004fe20008ffe4ff */
[----:B------:R0:W-:Y:S01]  /*1adc0*/  STL [R1+0x204], R13 ;  /* 0x0002040d01007387 */ /* 0x0001e20000100800 */
[----:B------:R-:W-:-:S03]  /*1add0*/  ISETP.GE.U32.AND P1, PT, R13, UR8, PT ;  /* 0x000000080d007c0c */ /* 0x000fc6000bf26070 */
[----:B------:R0:W-:Y:S01]  /*1ade0*/  STL [R1+0x200], R15 ;  /* 0x0002000f01007387 */ /* 0x0001e20000100800 */
[----:B------:R-:W-:-:S13]  /*1adf0*/  ISETP.GE.U32.AND.EX P1, PT, R15, UR9, PT, P1 ;  /* 0x000000090f007c0c */ /* 0x000fda000bf26110 */
[----:B0-----:R-:W-:Y:S05]  /*1ae00*/  @P1 BRA `(.L_x_553) ;  /* 0x0000000400641947 */ /* 0x001fea0003800000 */
[----:B------:R-:W0:Y:S01]  /*1ae10*/  S2R R7, SR_CTAID.X ;  /* 0x0000000000077919 */ /* 0x000e220000002500 */
[----:B------:R-:W-:Y:S01]  /*1ae20*/  ULDC UR7, c[0x0][0x150] ;  /* 0x0000540000077ab9 */ /* 0x000fe20000000800 */
[----:B------:R-:W1:Y:S01]  /*1ae30*/  LDC R4, c[0x0][0x144] ;  /* 0x00005100ff047b82 */ /* 0x000e620000000800 */
[----:B------:R-:W-:Y:S01]  /*1ae40*/  UISETP.NE.AND UP0, UPT, UR45, URZ, UPT ;  /* 0x0000003f2d00728c */ /* 0x000fe2000bf05270 */
[----:B------:R-:W2:Y:S01]  /*1ae50*/  S2R R5, SR_CTAID.Y ;  /* 0x0000000000057919 */ /* 0x000ea20000002600 */
[----:B------:R-:W-:Y:S01]  /*1ae60*/  ULDC.64 UR8, c[0x0][0x628] ;  /* 0x00018a0000087ab9 */ /* 0x000fe20000000a00 */
[----:B------:R-:W-:-:S03]  /*1ae70*/  ULDC UR10, c[0x0][0x630] ;  /* 0x00018c00000a7ab9 */ /* 0x000fc60000000800 */
[----:B------:R-:W-:Y:S01]  /*1ae80*/  PLOP3.LUT P1, PT, PT, PT, UP0, 0x80, 0x0 ;  /* 0x000000000000781c */ /* 0x000fe20003f2f008 */
[----:B------:R-:W3:Y:S01]  /*1ae90*/  LDC R10, c[0x0][0x148] ;  /* 0x00005200ff0a7b82 */ /* 0x000ee20000000800 */
[----:B0-----:R-:W-:Y:S02]  /*1aea0*/  I2FP.F32.U32 R2, R7 ;  /* 0x0000000700027245 */ /* 0x001fe40000201000 */
[----:B--2---:R-:W-:-:S03]  /*1aeb0*/  I2FP.F32.U32 R3, R5 ;  /* 0x0000000500037245 */ /* 0x004fc60000201000 */
[----:B------:R-:W-:Y:S01]  /*1aec0*/  FMUL R2, R2, UR7 ;  /* 0x0000000702027c20 */ /* 0x000fe20008400000 */
[----:B------:R-:W-:Y:S02]  /*1aed0*/  ULDC UR7, c[0x0][0x154] ;  /* 0x0000550000077ab9 */ /* 0x000fe40000000800 */
[----:B------:R-:W-:-:S03]  /*1aee0*/  FMUL R9, R3, UR7 ;  /* 0x0000000703097c20 */ /* 0x000fc60008400000 */
[----:B------:R-:W0:Y:S08]  /*1aef0*/  F2I.U32.TRUNC.NTZ R2, R2 ;  /* 0x0000000200027305 */ /* 0x000e30000020f000 */
[----:B------:R-:W2:Y:S01]  /*1af00*/  F2I.U32.TRUNC.NTZ R9, R9 ;  /* 0x0000000900097305 */ /* 0x000ea2000020f000 */
[----:B0-----:R-:W-:Y:S01]  /*1af10*/  IADD3 R3, -R2, RZ, RZ ;  /* 0x000000ff02037210 */ /* 0x001fe20007ffe1ff */
[----:B------:R-:W-:-:S04]  /*1af20*/  IMAD.MOV.U32 R2, RZ, RZ, R13 ;  /* 0x000000ffff027224 */ /* 0x000fc800078e000d */
[----:B-1----:R-:W-:Y:S02]  /*1af30*/  IMAD R7, R4, R3, R7 ;  /* 0x0000000304077224 */ /* 0x002fe400078e0207 */
[----:B--2---:R-:W-:-:S04]  /*1af40*/  IMAD.MOV R3, RZ, RZ, -R9 ;  /* 0x000000ffff037224 */ /* 0x004fc800078e0a09 */
[----:B---3--:R-:W-:Y:S01]  /*1af50*/  @P1 IMAD R7, R10, R3, R5 ;  /* 0x000000030a071224 */ /* 0x008fe200078e0205 */
[----:B------:R-:W-:Y:S01]  /*1af60*/  ISETP.NE.U32.AND P1, PT, RZ, UR8, PT ;  /* 0x00000008ff007c0c */ /* 0x000fe2000bf25070 */
[----:B------:R-:W-:-:S03]  /*1af70*/  IMAD.MOV.U32 R3, RZ, RZ, R15 ;  /* 0x000000ffff037224 */ /* 0x000fc600078e000f */
[----:B------:R-:W-:-:S13]  /*1af80*/  ISETP.NE.AND.EX P1, PT, RZ, UR9, PT, P1 ;  /* 0x00000009ff007c0c */ /* 0x000fda000bf25310 */
[----:B------:R-:W-:Y:S05]  /*1af90*/  @!P1 BRA `(.L_x_554) ;  /* 0x0000000000289947 */ /* 0x000fea0003800000 */
[----:B------:R-:W-:Y:S02]  /*1afa0*/  ULDC UR7, c[0x0][0x634] ;  /* 0x00018d0000077ab9 */ /* 0x000fe40000000800 */
[----:B------:R-:W-:-:S04]  /*1afb0*/  IADD3 R3, P1, R13, UR7, RZ ;  /* 0x000000070d037c10 */ /* 0x000fc8000ff3e0ff */
[----:B------:R-:W-:-:S05]  /*1afc0*/  IADD3.X R9, RZ, R15, RZ, P1, !PT ;  /* 0x0000000fff097210 */ /* 0x000fca0000ffe4ff */
[----:B------:R-:W-:-:S04]  /*1afd0*/  IMAD.WIDE.U32 R4, R9, UR8, RZ ;  /* 0x0000000809047c25 */ /* 0x000fc8000f8e00ff */
[----:B------:R-:W-:-:S04]  /*1afe0*/  IMAD.WIDE.U32 R4, P1, R3, UR9, R4 ;  /* 0x0000000903047c25 */ /* 0x000fc8000f820004 */
[----:B------:R-:W-:-:S04]  /*1aff0*/  IMAD.WIDE.U32 R2, R3, UR8, RZ ;  /* 0x0000000803027c25 */ /* 0x000fc8000f8e00ff */
[----:B------:R-:W-:Y:S01]  /*1b000*/  IMAD.MOV.U32 R2, RZ, RZ, R5 ;  /* 0x000000ffff027224 */ /* 0x000fe200078e0005 */
[----:B------:R-:W-:Y:S01]  /*1b010*/  IADD3 RZ, P3, R3, R4, RZ ;  /* 0x0000000403ff7210 */ /* 0x000fe20007f7e0ff */
[----:B------:R-:W-:-:S04]  /*1b020*/  IMAD.X R3, RZ, RZ, RZ, P1 ;  /* 0x000000ffff037224 */ /* 0x000fc800008e06ff */
[----:B------:R-:W-:-:S08]  /*1b030*/  IMAD.WIDE.U32.X R2, R9, UR9, R2, P3 ;  /* 0x0000000909027c25 */ /* 0x000fd000098e0402 */
.L_x_554:
[--C-:B------:R-:W-:Y:S01]  /*1b040*/  SHF.R.U64 R9, R2, UR10, R3.reuse ;  /* 0x0000000a02097c19 */ /* 0x100fe20008001203 */
[----:B------:R-:W-:Y:S01]  /*1b050*/  ULDC.64 UR8, c[0x0][0x620] ;  /* 0x0001880000087ab9 */ /* 0x000fe20000000a00 */
[----:B------:R-:W-:Y:S01]  /*1b060*/  SHF.R.U32.HI R2, RZ, UR10, R3 ;  /* 0x0000000aff027c19 */ /* 0x000fe20008011603 */
[----:B------:R-:W-:Y:S01]  /*1b070*/  IMAD.MOV.U32 R3, RZ, RZ, R15 ;  /* 0x000000ffff037224 */ /* 0x000fe200078e000f */
[----:B------:R-:W-:Y:S01]  /*1b080*/  IADD3 R11, P1, RZ, -R9, RZ ;  /* 0x80000009ff0b7210 */ /* 0x000fe20007f3e0ff */
[----:B------:R-:W-:-:S04]  /*1b090*/  ULDC UR7, c[0x0][0x618] ;  /* 0x0001860000077ab9 */ /* 0x000fc80000000800 */
[----:B------:R-:W-:-:S04]  /*1b0a0*/  IMAD.X R2, RZ, RZ, ~R2, P1 ;  /* 0x000000ffff027224 */ /* 0x000fc800008e0e02 */
[----:B------:R-:W-:-:S04]  /*1b0b0*/  IMAD R2, R2, UR8, RZ ;  /* 0x0000000802027c24 */ /* 0x000fc8000f8e02ff */
[----:B------:R-:W-:Y:S01]  /*1b0c0*/  IMAD R5, R11, UR9, R2 ;  /* 0x000000090b057c24 */ /* 0x000fe2000f8e0202 */
[----:B------:R-:W-:-:S05]  /*1b0d0*/  MOV R2, R13 ;  /* 0x0000000d00027202 */ /* 0x000fca0000000f00 */
[----:B------:R-:W-:Y:S01]  /*1b0e0*/  IMAD.WIDE.U32 R2, R11, UR8, R2 ;  /* 0x000000080b027c25 */ /* 0x000fe2000f8e0002 */
[----:B------:R-:W-:Y:S02]  /*1b0f0*/  ULDC.64 UR8, c[0x0][0x640] ;  /* 0x0001900000087ab9 */ /* 0x000fe40000000a00 */
[----:B------:R-:W-:Y:S01]  /*1b100*/  ISETP.NE.U32.AND P1, PT, RZ, UR8, PT ;  /* 0x00000008ff007c0c */ /* 0x000fe2000bf25070 */
[----:B------:R-:W-:-:S03]  /*1b110*/  IMAD.IADD R3, R3, 0x1, R5 ;  /* 0x0000000103037824 */ /* 0x000fc600078e0205 */
[----:B------:R-:W-:Y:S02]  /*1b120*/  ISETP.NE.AND.EX P1, PT, RZ, UR9, PT, P1 ;  /* 0x00000009ff007c0c */ /* 0x000fe4000bf25310 */
[--C-:B------:R-:W-:Y:S02]  /*1b130*/  SHF.R.U64 R10, R2, UR7, R3.reuse ;  /* 0x00000007020a7c19 */ /* 0x100fe40008001203 */
[----:B------:R-:W-:Y:S01]  /*1b140*/  SHF.R.U32.HI R3, RZ, UR7, R3 ;  /* 0x00000007ff037c19 */ /* 0x000fe20008011603 */
[----:B------:R-:W-:-:S03]  /*1b150*/  ULDC UR7, c[0x0][0x608] ;  /* 0x0001820000077ab9 */ /* 0x000fc60000000800 */
[--C-:B------:R-:W-:Y:S02]  /*1b160*/  SHF.R.U64 R12, R10, UR7, R3.reuse ;  /* 0x000000070a0c7c19 */ /* 0x100fe40008001203 */
[----:B------:R-:W-:Y:S01]  /*1b170*/  SHF.R.U32.HI R3, RZ, UR7, R3 ;  /* 0x00000007ff037c19 */ /* 0x000fe20008011603 */
[----:B------:R-:W-:-:S03]  /*1b180*/  ULDC UR7, c[0x0][0x658] ;  /* 0x0001960000077ab9 */ /* 0x000fc60000000800 */
[--C-:B------:R-:W-:Y:S02]  /*1b190*/  SHF.R.U64 R11, R12, UR7, R3.reuse ;  /* 0x000000070c0b7c19 */ /* 0x100fe40008001203 */
[----:B------:R-:W-:-:S03]  /*1b1a0*/  SHF.R.U32.HI R13, RZ, UR7, R3 ;  /* 0x00000007ff0d7c19 */ /* 0x000fc60008011603 */
[----:B------:R-:W-:Y:S01]  /*1b1b0*/  IMAD.MOV.U32 R2, RZ, RZ, R11 ;  /* 0x000000ffff027224 */ /* 0x000fe200078e000b */
[----:B------:R-:W-:Y:S01]  /*1b1c0*/  MOV R3, R13 ;  /* 0x0000000d00037202 */ /* 0x000fe20000000f00 */
[----:B------:R-:W-:Y:S06]  /*1b1d0*/  @!P1 BRA `(.L_x_555) ;  /* 0x0000000000289947 */ /* 0x000fec0003800000 */
[----:B------:R-:W-:Y:S02]  /*1b1e0*/  ULDC UR7, c[0x0][0x64c] ;  /* 0x0001930000077ab9 */ /* 0x000fe40000000800 */
[----:B------:R-:W-:-:S05]  /*1b1f0*/  IADD3 R3, P1, R11, UR7, RZ ;  /* 0x000000070b037c10 */ /* 0x000fca000ff3e0ff */
[----:B------:R-:W-:-:S04]  /*1b200*/  IMAD.X R13, RZ, RZ, R13, P1 ;  /* 0x000000ffff0d7224 */ /* 0x000fc800008e060d */
[----:B------:R-:W-:-:S04]  /*1b210*/  IMAD.WIDE.U32 R4, R13, UR8, RZ ;  /* 0x000000080d047c25 */ /* 0x000fc8000f8e00ff */
[----:B------:R-:W-:-:S04]  /*1b220*/  IMAD.WIDE.U32 R4, P1, R3, UR9, R4 ;  /* 0x0000000903047c25 */ /* 0x000fc8000f820004 */
[----:B------:R-:W-:-:S04]  /*1b230*/  IMAD.WIDE.U32 R2, R3, UR8, RZ ;  /* 0x0000000803027c25 */ /* 0x000fc8000f8e00ff */
[----:B------:R-:W-:Y:S01]  /*1b240*/  IMAD.MOV.U32 R2, RZ, RZ, R5 ;  /* 0x000000ffff027224 */ /* 0x000fe200078e0005 */
[----:B------:R-:W-:Y:S01]  /*1b250*/  IADD3 RZ, P3, R3, R4, RZ ;  /* 0x0000000403ff7210 */ /* 0x000fe20007f7e0ff */
[----:B------:R-:W-:-:S04]  /*1b260*/  IMAD.X R3, RZ, RZ, RZ, P1 ;  /* 0x000000ffff037224 */ /* 0x000fc800008e06ff */
[----:B------:R-:W-:-:S08]  /*1b270*/  IMAD.WIDE.U32.X R2, R13, UR9, R2, P3 ;  /* 0x000000090d027c25 */ /* 0x000fd000098e0402 */
.L_x_555:
[----:B------:R-:W-:Y:S01]  /*1b280*/  ULDC UR7, c[0x0][0x648] ;  /* 0x0001920000077ab9 */ /* 0x000fe20000000800 */
[----:B------:R-:W-:Y:S01]  /*1b290*/  LOP3.LUT R12, R12, UR6, RZ, 0xc0, !PT ;  /* 0x000000060c0c7c12 */ /* 0x000fe2000f8ec0ff */
[----:B------:R-:W-:Y:S01]  /*1b2a0*/  UISETP.NE.AND UP0, UPT, UR45, URZ, UPT ;  /* 0x0000003f2d00728c */ /* 0x000fe2000bf05270 */
[----:B------:R-:W-:Y:S01]  /*1b2b0*/  SHF.R.U64 R3, R2, UR7, R3 ;  /* 0x0000000702037c19 */ /* 0x000fe20008001203 */
[----:B------:R-:W-:Y:S01]  /*1b2c0*/  ULDC UR7, c[0x0][0x638] ;  /* 0x00018e0000077ab9 */ /* 0x000fe20000000800 */
[----:B------:R-:W-:Y:S02]  /*1b2d0*/  LOP3.LUT R4, R10, UR4, RZ, 0xc0, !PT ;  /* 0x000000040a047c12 */ /* 0x000fe4000f8ec0ff */
[C---:B------:R-:W-:Y:S01]  /*1b2e0*/  IADD3 R2, -R3.reuse, RZ, RZ ;  /* 0x000000ff03027210 */ /* 0x040fe20007ffe1ff */
[----:B------:R-:W-:Y:S01]  /*1b2f0*/  IMAD R12, R3, UR5, R12 ;  /* 0x00000005030c7c24 */ /* 0x000fe2000f8e020c */
[----:B------:R-:W-:Y:S02]  /*1b300*/  PLOP3.LUT P1, PT, PT, PT, UP0, 0x40, 0x0 ;  /* 0x000000000000781c */ /* 0x000fe40003f2e808 */
[----:B------:R-:W-:Y:S01]  /*1b310*/  PLOP3.LUT P3, PT, PT, PT, UP0, 0x40, 0x0 ;  /* 0x000000000000781c */ /* 0x000fe20003f6e808 */
[----:B------:R-:W-:Y:S01]  /*1b320*/  IMAD R11, R2, UR7, R11 ;  /* 0x00000007020b7c24 */ /* 0x000fe2000f8e020b */
[----:B------:R-:W-:-:S02]  /*1b330*/  ULDC UR7, c[0x0][0x610] ;  /* 0x0001840000077ab9 */ /* 0x000fc40000000800 */
[----:B------:R-:W-:Y:S01]  /*1b340*/  IMAD R7, R12, UR7, R7 ;  /* 0x000000070c077c24 */ /* 0x000fe2000f8e0207 */
[----:B------:R-:W-:Y:S02]  /*1b350*/  ULDC UR7, c[0x0][0x600] ;  /* 0x0001800000077ab9 */ /* 0x000fe40000000800 */
[----:B------:R-:W-:-:S05]  /*1b360*/  IMAD R4, R11, UR7, R4 ;  /* 0x000000070b047c24 */ /* 0x000fca000f8e0204 */
[----:B------:R-:W-:Y:S02]  /*1b370*/  SEL R2, R4, R7, P1 ;  /* 0x0000000704027207 */ /* 0x000fe40000800000 */
[----:B------:R-:W-:Y:S01]  /*1b380*/  SEL R3, R7, R4, P3 ;  /* 0x0000000407037207 */ /* 0x000fe20001800000 */
[----:B------:R-:W-:-:S07]  /*1b390*/  IMAD.MOV.U32 R4, RZ, RZ, 0x1 ;  /* 0x00000001ff047424 */ /* 0x000fce00078e00ff */
.L_x_553:
[----:B------:R-:W-:Y:S05]  /*1b3a0*/  BSYNC B1 ;  /* 0x0000000000017941 */ /* 0x000fea0003800000 */
.L_x_552:
[----:B------:R-:W-:-:S13]  /*1b3b0*/  LOP3.LUT P1, RZ, R4, 0xff, RZ, 0xc0, !PT ;  /* 0x000000ff04ff7812 */ /* 0x000fda000782c0ff */
[----:B------:R-:W-:Y:S05]  /*1b3c0*/  @P1 BRA `(.L_x_556) ;  /* 0xfffffff400241947 */ /* 0x000fea000383ffff */
[----:B------:R-:W-:Y:S05]  /*1b3d0*/  BSYNC B0 ;  /* 0x0000000000007941 */ /* 0x000fea0003800000 */
.L_x_544:
[----:B------:R-:W-:-:S03]  /*1b3e0*/  UMOV UR7, 0xffffffff ;  /* 0xffffffff00077882 */ /* 0x000fc60000000000 */
[----:B------:R-:W-:Y:S05]  /*1b3f0*/  BRA.DIV UR7, `(.L_x_557) ;  /* 0x0000000207f87947 */ /* 0x000fea000b800000 */
[----:B------:R-:W-:-:S13]  /*1b400*/  ELECT P6, URZ, PT ;  /* 0x00000000003f782f */ /* 0x000fda00038c0000 */
.L_x_570:
[----:B------:R-:W-:Y:S04]  /*1b410*/  BSSY B0, `(.L_x_558) ;  /* 0x0000023000007945 */ /* 0x000fe80003800000 */
[----:B------:R-:W-:Y:S05]  /*1b420*/  @!P6 BRA `(.L_x_559) ;  /* 0x000000000084e947 */ /* 0x000fea0003800000 */
[----:B------:R-:W-:-:S04]  /*1b430*/  ULOP3.LUT UR7, UR40, 0x2, URZ, 0xfc, !UPT ;  /* 0x0000000228077892 */ /* 0x000fc8000f8efc3f */
[----:B------:R-:W-:-:S06]  /*1b440*/  UISETP.NE.AND UP0, UPT, UR7, 0x3, UPT ;  /* 0x000000030700788c */ /* 0x000fcc000bf05270 */
[----:B------:R-:W-:-:S13]  /*1b450*/  PLOP3.LUT P0, PT, PT, PT, UP0, 0x80, 0x0 ;  /* 0x000000000000781c */ /* 0x000fda0003f0f008 */
[----:B------:R-:W-:Y:S05]  /*1b460*/  @!P0 BRA `(.L_x_560) ;  /* 0x0000000000048947 */ /* 0x000fea0003800000 */
[----:B------:R-:W-:Y:S01]  /*1b470*/  BPT.TRAP 0x1 ;  /* 0x000000040000795c */ /* 0x000fe20000300000 */
.L_x_560:
[----:B------:R-:W0:Y:S01]  /*1b480*/  S2R R3, SR_CgaCtaId ;  /* 0x0000000000037919 */ /* 0x000e220000008800 */
[----:B------:R-:W-:-:S04]  /*1b490*/  MOV R2, 0x400 ;  /* 0x0000040000027802 */ /* 0x000fc80000000f00 */
[----:B0-----:R-:W-:Y:S02]  /*1b4a0*/  LEA R3, R3, R2, 0x18 ;  /* 0x0000000203037211 */ /* 0x001fe400078ec0ff */
[----:B------:R-:W-:-:S03]  /*1b4b0*/  SHF.L.U32 R2, R0, 0x1f, RZ ;  /* 0x0000001f00027819 */ /* 0x000fc600000006ff */
[----:B------:R-:W-:-:S04]  /*1b4c0*/  VIADD R3, R3, 0x18 ;  /* 0x0000001803037836 */ /* 0x000fc80000000000 */
[----:B------:R-:W-:-:S04]  /*1b4d0*/  IMAD R5, R6, 0x8, R3 ;  /* 0x0000000806057824 */ /* 0x000fc800078e0203 */
[----:B------:R-:W0:Y:S02]  /*1b4e0*/  SYNCS.PHASECHK.TRANS64.TRYWAIT P0, [R5+URZ], R2 ;  /* 0x00000002050075a7 */ /* 0x000e24000800017f */
[----:B0-----:R-:W-:Y:S05]  /*1b4f0*/  @!P0 BRA `(.L_x_561) ;  /* 0x0000000000d88947 */ /* 0x001fea0003800000 */
.L_x_571:
[----:B------:R-:W-:-:S04]  /*1b500*/  IADD3 R6, R6, 0x1, RZ ;  /* 0x0000000106067810 */ /* 0x000fc80007ffe0ff */
[----:B------:R-:W-:-:S04]  /*1b510*/  ISETP.NE.AND P0, PT, R6, 0x3, PT ;  /* 0x000000030600780c */ /* 0x000fc80003f05270 */
[----:B0-----:R-:W-:Y:S02]  /*1b520*/  SEL R5, RZ, 0x1, P0 ;  /* 0x00000001ff057807 */ /* 0x001fe40000000000 */
[----:B------:R-:W-:Y:S02]  /*1b530*/  SEL R6, R6, RZ, P0 ;  /* 0x000000ff06067207 */ /* 0x000fe40000000000 */
[----:B------:R-:W-:-:S03]  /*1b540*/  LOP3.LUT R5, R0, R5, RZ, 0x3c, !PT ;  /* 0x0000000500057212 */ /* 0x000fc600078e3cff */
[----:B------:R-:W-:Y:S01]  /*1b550*/  IMAD R7, R6, 0x8, R3 ;  /* 0x0000000806077824 */ /* 0x000fe200078e0203 */
[----:B------:R-:W-:-:S04]  /*1b560*/  SHF.L.U32 R0, R5, 0x1f, RZ ;  /* 0x0000001f05007819 */ /* 0x000fc800000006ff */
[----:B------:R-:W0:Y:S02]  /*1b570*/  SYNCS.PHASECHK.TRANS64.TRYWAIT P0, [R7+URZ], R0 ;  /* 0x00000000070075a7 */ /* 0x000e24000800017f */
[----:B0-----:R-:W-:Y:S05]  /*1b580*/  @!P0 BRA `(.L_x_562) ;  /* 0x0000000000c88947 */ /* 0x001fea0003800000 */
.L_x_572:
[----:B0-----:R-:W-:-:S05]  /*1b590*/  VIADD R0, R6, 0x1 ;  /* 0x0000000106007836 */ /* 0x001fca0000000000 */
[----:B------:R-:W-:-:S04]  /*1b5a0*/  ISETP.NE.AND P0, PT, R0, 0x3, PT ;  /* 0x000000030000780c */ /* 0x000fc80003f05270 */
[----:B------:R-:W-:Y:S02]  /*1b5b0*/  SEL R2, RZ, 0x1, P0 ;  /* 0x00000001ff027807 */ /* 0x000fe40000000000 */
[----:B------:R-:W-:Y:S02]  /*1b5c0*/  SEL R0, R0, RZ, P0 ;  /* 0x000000ff00007207 */ /* 0x000fe40000000000 */
[----:B------:R-:W-:-:S03]  /*1b5d0*/  LOP3.LUT R2, R5, R2, RZ, 0x3c, !PT ;  /* 0x0000000205027212 */ /* 0x000fc600078e3cff */
[----:B------:R-:W-:Y:S01]  /*1b5e0*/  IMAD R3, R0, 0x8, R3 ;  /* 0x0000000800037824 */ /* 0x000fe200078e0203 */
[----:B------:R-:W-:-:S07]  /*1b5f0*/  SHF.L.U32 R0, R2, 0x1f, RZ ;  /* 0x0000001f02007819 */ /* 0x000fce00000006ff */
.L_x_563:
[----:B0-----:R0:W1:Y:S02]  /*1b600*/  SYNCS.PHASECHK.TRANS64.TRYWAIT P0, [R3+URZ], R0 ;  /* 0x00000000030075a7 */ /* 0x001064000800017f */
[----:B-1----:R-:W-:Y:S05]  /*1b610*/  @!P0 NANOSLEEP.SYNCS 0x989680 ;  /* 0x009896800000895d */ /* 0x002fea0003900000 */
[----:B------:R-:W1:Y:S02]  /*1b620*/  @!P0 SYNCS.PHASECHK.TRANS64 P0, [R3+URZ], R0 ;  /* 0x00000000030085a7 */ /* 0x000e64000800007f */
[----:B-1----:R-:W-:Y:S05]  /*1b630*/  @!P0 BRA `(.L_x_563) ;  /* 0xfffffffc00f08947 */ /* 0x002fea000383ffff */
.L_x_559:
[----:B------:R-:W-:Y:S05]  /*1b640*/  BSYNC B0 ;  /* 0x0000000000007941 */ /* 0x000fea0003800000 */
.L_x_558:
[----:B------:R-:W-:Y:S05]  /*1b650*/  EXIT ;  /* 0x000000000000794d */ /* 0x000fea0003800000 */
.L_x_17:
[----:B-1----:R1:W4:Y:S02]  /*1b660*/  SYNCS.PHASECHK.TRANS64.TRYWAIT P1, [R3+URZ], R0 ;  /* 0x00000000030075a7 */ /* 0x002324000802017f */
[----:B----4-:R-:W-:Y:S05]  /*1b670*/  @!P1 NANOSLEEP.SYNCS 0x989680 ;  /* 0x009896800000995d */ /* 0x010fea0003900000 */
[----:B------:R-:W4:Y:S02]  /*1b680*/  @!P1 SYNCS.PHASECHK.TRANS64 P1, [R3+URZ], R0 ;  /* 0x00000000030095a7 */ /* 0x000f24000802007f */
[----:B----4-:R-:W-:Y:S05]  /*1b690*/  @!P1 BRA `(.L_x_17) ;  /* 0xfffffffc00f09947 */ /* 0x010fea000383ffff */
[----:B------:R-:W-:Y:S05]  /*1b6a0*/  BRA `(.L_x_16) ;  /* 0xfffffe5c00547947 */ /* 0x000fea000383ffff */
.L_x_22:
[----:B-1----:R-:W-:-:S04]  /*1b6b0*/  MOV R5, UR8 ;  /* 0x0000000800057c02 */ /* 0x002fc80008000f00 */
[----:B------:R1:W2:Y:S03]  /*1b6c0*/  SYNCS.PHASECHK.TRANS64.TRYWAIT P1, [R5+URZ], R4 ;  /* 0x00000004050075a7 */ /* 0x0002a6000802017f */
[----:B--2---:R-:W-:Y:S05]  /*1b6d0*/  @!P1 NANOSLEEP.SYNCS 0x989680 ;  /* 0x009896800000995d */ /* 0x004fea0003900000 */
[----:B------:R-:W2:Y:S02]  /*1b6e0*/  @!P1 SYNCS.PHASECHK.TRANS64 P1, [R5+URZ], R4 ;  /* 0x00000004050095a7 */ /* 0x000ea4000802007f */
[----:B--2---:R-:W-:Y:S05]  /*1b6f0*/  @!P1 BRA `(.L_x_22) ;  /* 0xfffffffc00ec9947 */ /* 0x004fea000383ffff */
[----:B------:R-:W-:Y:S05]  /*1b700*/  BRA `(.L_x_21) ;  /* 0xfffffe9000cc7947 */ /* 0x000fea000383ffff */
.L_x_545:
[----:B------:R-:W-:Y:S01]  /*1b710*/  BSSY B1, `(.L_x_564) ;  /* 0x0000006000017945 */ /* 0x000fe20003800000 */
[----:B------:R-:W-:-:S07]  /*1b720*/  IMAD.MOV.U32 R15, RZ, RZ, -0x1 ;  /* 0xffffffffff0f7424 */ /* 0x000fce00078e00ff */
[----:B------:R-:W-:Y:S05]  /*1b730*/  WARPSYNC.COLLECTIVE R15, `(.L_x_565) ;  /* 0x000000000f0c7348 */ /* 0x000fea0003c00000 */
[----:B------:R-:W-:Y:S02]  /*1b740*/  ELECT P6, UR62, PT ;  /* 0x00000000003e782f */ /* 0x000fe400038c0000 */
[----:B------:R-:W-:Y:S01]  /*1b750*/  MOV R14, UR62 ;  /* 0x0000003e000e7c02 */ /* 0x000fe20008000f00 */
[----:B------:R-:W-:Y:S10]  /*1b760*/  ENDCOLLECTIVE ;  /* 0x000000000000791b */ /* 0x000ff40003800000 */
.L_x_565:
[----:B------:R-:W-:Y:S05]  /*1b770*/  BSYNC B1 ;  /* 0x0000000000017941 */ /* 0x000fea0003800000 */
.L_x_564:
[----:B------:R-:W-:Y:S05]  /*1b780*/  BRA `(.L_x_566) ;  /* 0xfffffff000407947 */ /* 0x000fea000383ffff */
.L_x_548:
[----:B0-----:R0:W1:Y:S02]  /*1b790*/  SYNCS.PHASECHK.TRANS64.TRYWAIT P1, [R10+URZ+0x18], R5 ;  /* 0x000018050a0075a7 */ /* 0x001064000802017f */
[----:B-1----:R-:W-:Y:S05]  /*1b7a0*/  @!P1 NANOSLEEP.SYNCS 0x989680 ;  /* 0x009896800000995d */ /* 0x002fea0003900000 */
[----:B------:R-:W1:Y:S02]  /*1b7b0*/  @!P1 SYNCS.PHASECHK.TRANS64 P1, [R10+URZ+0x18], R5 ;  /* 0x000018050a0095a7 */ /* 0x000e64000802007f */
[----:B-1----:R-:W-:Y:S05]  /*1b7c0*/  @!P1 BRA `(.L_x_548) ;  /* 0xfffffffc00f09947 */ /* 0x002fea000383ffff */
[----:B------:R-:W-:Y:S05]  /*1b7d0*/  BRA `(.L_x_567) ;  /* 0xfffffff000747947 */ /* 0x000fea000383ffff */
.L_x_557:
[----:B------:R-:W-:Y:S01]  /*1b7e0*/  BSSY B0, `(.L_x_568) ;  /* 0x0000006000007945 */ /* 0x000fe20003800000 */
[----:B------:R-:W-:-:S07]  /*1b7f0*/  IMAD.MOV.U32 R15, RZ, RZ, -0x1 ;  /* 0xffffffffff0f7424 */ /* 0x000fce00078e00ff */
[----:B------:R-:W-:Y:S05]  /*1b800*/  WARPSYNC.COLLECTIVE R15, `(.L_x_569) ;  /* 0x000000000f0c7348 */ /* 0x000fea0003c00000 */
[----:B------:R-:W-:Y:S02]  /*1b810*/  ELECT P6, UR62, PT ;  /* 0x00000000003e782f */ /* 0x000fe400038c0000 */
[----:B------:R-:W-:Y:S01]  /*1b820*/  MOV R14, UR62 ;  /* 0x0000003e000e7c02 */ /* 0x000fe20008000f00 */
[----:B------:R-:W-:Y:S10]  /*1b830*/  ENDCOLLECTIVE ;  /* 0x000000000000791b */ /* 0x000ff40003800000 */
.L_x_569:
[----:B------:R-:W-:Y:S05]  /*1b840*/  BSYNC B0 ;  /* 0x0000000000007941 */ /* 0x000fea0003800000 */
.L_x_568:
[----:B------:R-:W-:Y:S05]  /*1b850*/  BRA `(.L_x_570) ;  /* 0xfffffff800ec7947 */ /* 0x000fea000383ffff */
.L_x_561:
[----:B0-----:R0:W1:Y:S02]  /*1b860*/  SYNCS.PHASECHK.TRANS64.TRYWAIT P0, [R5+URZ], R2 ;  /* 0x00000002050075a7 */ /* 0x001064000800017f */
[----:B-1----:R-:W-:Y:S05]  /*1b870*/  @!P0 NANOSLEEP.SYNCS 0x989680 ;  /* 0x009896800000895d */ /* 0x002fea0003900000 */
[----:B------:R-:W1:Y:S02]  /*1b880*/  @!P0 SYNCS.PHASECHK.TRANS64 P0, [R5+URZ], R2 ;  /* 0x00000002050085a7 */ /* 0x000e64000800007f */
[----:B-1----:R-:W-:Y:S05]  /*1b890*/  @!P0 BRA `(.L_x_561) ;  /* 0xfffffffc00f08947 */ /* 0x002fea000383ffff */
[----:B------:R-:W-:Y:S05]  /*1b8a0*/  BRA `(.L_x_571) ;  /* 0xfffffffc00147947 */ /* 0x000fea000383ffff */
.L_x_562:
[----:B0-----:R0:W1:Y:S02]  /*1b8b0*/  SYNCS.PHASECHK.TRANS64.TRYWAIT P0, [R7+URZ], R0 ;  /* 0x00000000070075a7 */ /* 0x001064000800017f */
[----:B-1----:R-:W-:Y:S05]  /*1b8c0*/  @!P0 NANOSLEEP.SYNCS 0x989680 ;  /* 0x009896800000895d */ /* 0x002fea0003900000 */
[----:B------:R-:W1:Y:S02]  /*1b8d0*/  @!P0 SYNCS.PHASECHK.TRANS64 P0, [R7+URZ], R0 ;  /* 0x00000000070085a7 */ /* 0x000e64000800007f */
[----:B-1----:R-:W-:Y:S05]  /*1b8e0*/  @!P0 BRA `(.L_x_562) ;  /* 0xfffffffc00f08947 */ /* 0x002fea000383ffff */
[----:B------:R-:W-:Y:S05]  /*1b8f0*/  BRA `(.L_x_572) ;  /* 0xfffffffc00247947 */ /* 0x000fea000383ffff */
.L_x_573:
[----:B------:R-:W-:-:S00]  /*1b900*/  BRA `(.L_x_573) ;  /* 0xfffffffc00fc7947 */ /* 0x000fc0000383ffff */
[----:B------:R-:W-:-:S00]  /*1b910*/  NOP ;  /* 0x0000000000007918 */ /* 0x000fc00000000000 */
        /* <DEDUP_REMOVED lines=14> */
.L_x_574:


//--------------------- .nv.global.init           --------------------------
	.section	.nv.global.init,"aw",@progbits
.nv.global.init:
	.type		$str$22,@object
	.size		$str$22,($str$23 - $str$22)
$str$22:
        /*0000*/ 	.byte	0x6b, 0x5f, 0x74, 0x69, 0x6c, 0x65, 0x5f, 0x63, 0x6f, 0x75, 0x6e, 0x74, 0x20, 0x3e, 0x3d, 0x20
        /*0010*/ 	.byte	0x31, 0x00
	.type		$str$23,@object
	.size		$str$23,(__unnamed_1 - $str$23)
$str$23:
        /*0012*/ 	.byte	0x2f, 0x74, 0x6d, 0x70, 0x2f, 0x63, 0x75, 0x74, 0x6c, 0x61, 0x73, 0x73, 0x5f, 0x73, 0x77, 0x65
        /*0022*/ 	.byte	0x65, 0x70, 0x5f, 0x73, 0x72, 0x63, 0x2f, 0x69, 0x6e, 0x63, 0x6c, 0x75, 0x64, 0x65, 0x2f, 0x63
        /*0032*/ 	.byte	0x75, 0x74, 0x6c, 0x61, 0x73, 0x73, 0x2f, 0x67, 0x65, 0x6d, 0x6d, 0x2f, 0x63, 0x6f, 0x6c, 0x6c
        /*0042*/ 	.byte	0x65, 0x63, 0x74, 0x69, 0x76, 0x65, 0x2f, 0x73, 0x6d, 0x39, 0x30, 0x5f, 0x6d, 0x6d, 0x61, 0x5f
        /*0052*/ 	.byte	0x74, 0x6d, 0x61, 0x5f, 0x67, 0x6d, 0x6d, 0x61, 0x5f, 0x73, 0x73, 0x5f, 0x77, 0x61, 0x72, 0x70
        /*0062*/ 	.byte	0x73, 0x70, 0x65, 0x63, 0x69, 0x61, 0x6c, 0x69, 0x7a, 0x65, 0x64, 0x2e, 0x68, 0x70, 0x70, 0x00
	.type		__unnamed_1,@object
	.size		__unnamed_1,(.L_0 - __unnamed_1)
__unnamed_1:
        /* <DEDUP_REMOVED lines=181> */
        /*0bc2*/ 	.byte	0x65, 0x6e, 0x74, 0x69, 0x74, 0x79, 0x5d, 0x00
.L_0:


//--------------------- .nv.shared._ZN7cutlass13device_kernelINS_4gemm6kernel13GemmUniversalIN4cute5tupleIJiiiiEEENS1_10collective13CollectiveMmaINS1_34MainloopSm90TmaGmmaWarpSpecializedILi3ENS5_IJNS4_1CILi1EEESB_SB_EEENS1_35KernelTmaWarpSpecializedCooperativeEEENS5_IJNSA_ILi256EEESF_NSA_ILi64EEEEEENS_10bfloat16_tENS5_IJlSB_lEEESI_SJ_NS4_8TiledMMAINS4_8MMA_AtomIJNS4_4SM904GMMA28MMA_64x256x16_F32BF16BF16_SSILNSN_5MajorE0ELSP_0ELNSN_7ScaleInE1ELSQ_1EEEEEENS4_6LayoutINS5_IJNSA_ILi2EEESB_SB_EEENS5_IJSB_NSA_ILi0EEESW_EEEEENS5_IJNS4_10UnderscoreESZ_SZ_EEEEENS4_13SM90_TMA_LOADENS4_14ComposedLayoutINS4_7SwizzleILi3ELi4ELi3EEENS4_18smem_ptr_flag_bitsILi16EEENST_INS5_IJNSA_ILi8EEESG_EEENS5_IJSG_SB_EEEEEEEvNS4_8identityES12_S1C_vS1D_EENS_8epilogue10collective6detail29Sm90TmaWarpSpecializedAdapterINS1G_15DefaultEpilogueISI_SJ_SJ_NS1F_6thread17LinearCombinationISI_Li1EffLNS1K_9ScaleType4KindE0ELNS_15FloatRoundStyleE2ESI_EENS1_15EpilogueDefaultEEEEEvvEEEEvNT_6ParamsE --------------------------
	.section	.nv.shared._ZN7cutlass13device_kernelINS_4gemm6kernel13GemmUniversalIN4cute5tupleIJiiiiEEENS1_10collective13CollectiveMmaINS1_34MainloopSm90TmaGmmaWarpSpecializedILi3ENS5_IJNS4_1CILi1EEESB_SB_EEENS1_35KernelTmaWarpSpecializedCooperativeEEENS5_IJNSA_ILi256EEESF_NSA_ILi64EEEEEENS_10bfloat16_tENS5_IJlSB_lEEESI_SJ_NS4_8TiledMMAINS4_8MMA_AtomIJNS4_4SM904GMMA28MMA_64x256x16_F32BF16BF16_SSILNSN_5MajorE0ELSP_0ELNSN_7ScaleInE1ELSQ_1EEEEEENS4_6LayoutINS5_IJNSA_ILi2EEESB_SB_EEENS5_IJSB_NSA_ILi0EEESW_EEEEENS5_IJNS4_10UnderscoreESZ_SZ_EEEEENS4_13SM90_TMA_LOADENS4_14ComposedLayoutINS4_7SwizzleILi3ELi4ELi3EEENS4_18smem_ptr_flag_bitsILi16EEENST_INS5_IJNSA_ILi8EEESG_EEENS5_IJSG_SB_EEEEEEEvNS4_8identityES12_S1C_vS1D_EENS_8epilogue10collective6detail29Sm90TmaWarpSpecializedAdapterINS1G_15DefaultEpilogueISI_SJ_SJ_NS1F_6thread17LinearCombinationISI_Li1EffLNS1K_9ScaleType4KindE0ELNS_15FloatRoundStyleE2ESI_EENS1_15EpilogueDefaultEEEEEvvEEEEvNT_6ParamsE,"aw",@nobits
	.sectionflags	@""
	.align	16
	.zero		1024


//--------------------- .nv.shared.reserved.0     --------------------------
	.section	.nv.shared.reserved.0,"aw",@nobits
	.weak		__nv_reservedSMEM_offset_0_alias
	.size		__nv_reservedSMEM_offset_0_alias, 0, 0
	.other		__nv_reservedSMEM_offset_0_alias,@"STO_CUDA_RESERVED_SHARED STV_DEFAULT"
__nv_reservedSMEM_offset_0_alias:
	.zero		0


//--------------------- .nv.global                --------------------------
	.section	.nv.global,"aw",@nobits
.nv.global:
	.type		_ZN39_INTERNAL_7ea6b4b9_4_k_cu_c1d0bec0_28774cute1_E,@object
	.size		_ZN39_INTERNAL_7ea6b4b9_4_k_cu_c1d0bec0_28774cute1_E,(_ZN39_INTERNAL_7ea6b4b9_4_k_cu_c1d0bec0_28774cuda3std3__45__cpo6cbeginE - _ZN39_INTERNAL_7ea6b4b9_4_k_cu_c1d0bec0_28774cute1_E)
_ZN39_INTERNAL_7ea6b4b9_4_k_cu_c1d0bec0_28774cute1_E:
	.zero		1
	.type		_ZN39_INTERNAL_7ea6b4b9_4_k_cu_c1d0bec0_28774cuda3std3__45__cpo6cbeginE,@object
	.size		_ZN39_INTERNAL_7ea6b4b9_4_k_cu_c1d0bec0_28774cuda3std3__45__cpo6cbeginE,(_ZN39_INTERNAL_7ea6b4b9_4_k_cu_c1d0bec0_28774cuda3std3__48in_placeE - _ZN39_INTERNAL_7ea6b4b9_4_k_cu_c1d0bec0_28774cuda3std3__45__cpo6cbeginE)
_ZN39_INTERNAL_7ea6b4b9_4_k_cu_c1d0bec0_28774cuda3std3__45__cpo6cbeginE:
	.zero		1
	.type		_ZN39_INTERNAL_7ea6b4b9_4_k_cu_c1d0bec0_28774cuda3std3__48in_placeE,@object
	.size		_ZN39_INTERNAL_7ea6b4b9_4_k_cu_c1d0bec0_28774cuda3std3__48in_placeE,(_ZN39_INTERNAL_7ea6b4b9_4_k_cu_c1d0bec0_28774cuda3std6ranges3__45__cpo9iter_moveE - _ZN39_INTERNAL_7ea6b4b9_4_k_cu_c1d0bec0_28774cuda3std3__48in_placeE)
_ZN39_INTERNAL_7ea6b4b9_4_k_cu_c1d0bec0_28774cuda3std3__48in_placeE:
	.zero		1
	.type		_ZN39_INTERNAL_7ea6b4b9_4_k_cu_c1d0bec0_28774cuda3std6ranges3__45__cpo9iter_moveE,@object
	.size		_ZN39_INTERNAL_7ea6b4b9_4_k_cu_c1d0bec0_28774cuda3std6ranges3__45__cpo9iter_moveE,(_ZN39_INTERNAL_7ea6b4b9_4_k_cu_c1d0bec0_28774cuda3std3__45__cpo5beginE - _ZN39_INTERNAL_7ea6b4b9_4_k_cu_c1d0bec0_28774cuda3std6ranges3__45__cpo9iter_moveE)
_ZN39_INTERNAL_7ea6b4b9_4_k_cu_c1d0bec0_28774cuda3std6ranges3__45__cpo9iter_moveE:
	.zero		1
	.type		_ZN39_INTERNAL_7ea6b4b9_4_k_cu_c1d0bec0_28774cuda3std3__45__cpo5beginE,@object
	.size		_ZN39_INTERNAL_7ea6b4b9_4_k_cu_c1d0bec0_28774cuda3std3__45__cpo5beginE,(_ZN39_INTERNAL_7ea6b4b9_4_k_cu_c1d0bec0_28774cuda3std3__441_GLOBAL__N__7ea6b4b9_4_k_cu_c1d0bec0_28776ignoreE - _ZN39_INTERNAL_7ea6b4b9_4_k_cu_c1d0bec0_28774cuda3std3__45__cpo5beginE)
_ZN39_INTERNAL_7ea6b4b9_4_k_cu_c1d0bec0_28774cuda3std3__45__cpo5beginE:
	.zero		1
	.type		_ZN39_INTERNAL_7ea6b4b9_4_k_cu_c1d0bec0_28774cuda3std3__441_GLOBAL__N__7ea6b4b9_4_k_cu_c1d0bec0_28776ignoreE,@object
	.size		_ZN39_INTERNAL_7ea6b4b9_4_k_cu_c1d0bec0_28774cuda3std3__441_GLOBAL__N__7ea6b4b9_4_k_cu_c1d0bec0_28776ignoreE,(_ZN39_INTERNAL_7ea6b4b9_4_k_cu_c1d0bec0_28774cute7productE - _ZN39_INTERNAL_7ea6b4b9_4_k_cu_c1d0bec0_28774cuda3std3__441_GLOBAL__N__7ea6b4b9_4_k_cu_c1d0bec0_28776ignoreE)
_ZN39_INTERNAL_7ea6b4b9_4_k_cu_c1d0bec0_28774cuda3std3__441_GLOBAL__N__7ea6b4b9_4_k_cu_c1d0bec0_28776ignoreE:
	.zero		1
	.type		_ZN39_INTERNAL_7ea6b4b9_4_k_cu_c1d0bec0_28774cute7productE,@object
	.size		_ZN39_INTERNAL_7ea6b4b9_4_k_cu_c1d0bec0_28774cute7productE,(_ZN39_INTERNAL_7ea6b4b9_4_k_cu_c1d0bec0_28774cuda3std3__45__cpo3endE - _ZN39_INTERNAL_7ea6b4b9_4_k_cu_c1d0bec0_28774cute7productE)
_ZN39_INTERNAL_7ea6b4b9_4_k_cu_c1d0bec0_28774cute7productE:
	.zero		1
	.type		_ZN39_INTERNAL_7ea6b4b9_4_k_cu_c1d0bec0_28774cuda3std3__45__cpo3endE,@object
	.size		_ZN39_INTERNAL_7ea6b4b9_4_k_cu_c1d0bec0_28774cuda3std3__45__cpo3endE,(_ZN39_INTERNAL_7ea6b4b9_4_k_cu_c1d0bec0_28774cuda3std3__419piecewise_constructE - _ZN39_INTERNAL_7ea6b4b9_4_k_cu_c1d0bec0_28774cuda3std3__45__cpo3endE)
_ZN39_INTERNAL_7ea6b4b9_4_k_cu_c1d0bec0_28774cuda3std3__45__cpo3endE:
	.zero		1
	.type		_ZN39_INTERNAL_7ea6b4b9_4_k_cu_c1d0bec0_28774cuda3std3__419piecewise_constructE,@object
	.size		_ZN39_INTERNAL_7ea6b4b9_4_k_cu_c1d0bec0_28774cuda3std3__419piecewise_constructE,(_ZN39_INTERNAL_7ea6b4b9_4_k_cu_c1d0bec0_28774cuda3std3__45__cpo4cendE - _ZN39_INTERNAL_7ea6b4b9_4_k_cu_c1d0bec0_28774cuda3std3__419piecewise_constructE)
_ZN39_INTERNAL_7ea6b4b9_4_k_cu_c1d0bec0_28774cuda3std3__419piecewise_constructE:
	.zero		1
	.type		_ZN39_INTERNAL_7ea6b4b9_4_k_cu_c1d0bec0_28774cuda3std3__45__cpo4cendE,@object
	.size		_ZN39_INTERNAL_7ea6b4b9_4_k_cu_c1d0bec0_28774cuda3std3__45__cpo4cendE,(_ZN39_INTERNAL_7ea6b4b9_4_k_cu_c1d0bec0_28774cuda3std6ranges3__45__cpo4swapE - _ZN39_INTERNAL_7ea6b4b9_4_k_cu_c1d0bec0_28774cuda3std3__45__cpo4cendE)
_ZN39_INTERNAL_7ea6b4b9_4_k_cu_c1d0bec0_28774cuda3std3__45__cpo4cendE:
	.zero		1
	.type		_ZN39_INTERNAL_7ea6b4b9_4_k_cu_c1d0bec0_28774cuda3std6ranges3__45__cpo4swapE,@object
	.size		_ZN39_INTERNAL_7ea6b4b9_4_k_cu_c1d0bec0_28774cuda3std6ranges3__45__cpo4swapE,(.L_8 - _ZN39_INTERNAL_7ea6b4b9_4_k_cu_c1d0bec0_28774cuda3std6ranges3__45__cpo4swapE)
_ZN39_INTERNAL_7ea6b4b9_4_k_cu_c1d0bec0_28774cuda3std6ranges3__45__cpo4swapE:
	.zero		1
.L_8:


//--------------------- .nv.constant0._ZN7cutlass13device_kernelINS_4gemm6kernel13GemmUniversalIN4cute5tupleIJiiiiEEENS1_10collective13CollectiveMmaINS1_34MainloopSm90TmaGmmaWarpSpecializedILi3ENS5_IJNS4_1CILi1EEESB_SB_EEENS1_35KernelTmaWarpSpecializedCooperativeEEENS5_IJNSA_ILi256EEESF_NSA_ILi64EEEEEENS_10bfloat16_tENS5_IJlSB_lEEESI_SJ_NS4_8TiledMMAINS4_8MMA_AtomIJNS4_4SM904GMMA28MMA_64x256x16_F32BF16BF16_SSILNSN_5MajorE0ELSP_0ELNSN_7ScaleInE1ELSQ_1EEEEEENS4_6LayoutINS5_IJNSA_ILi2EEESB_SB_EEENS5_IJSB_NSA_ILi0EEESW_EEEEENS5_IJNS4_10UnderscoreESZ_SZ_EEEEENS4_13SM90_TMA_LOADENS4_14ComposedLayoutINS4_7SwizzleILi3ELi4ELi3EEENS4_18smem_ptr_flag_bitsILi16EEENST_INS5_IJNSA_ILi8EEESG_EEENS5_IJSG_SB_EEEEEEEvNS4_8identityES12_S1C_vS1D_EENS_8epilogue10collective6detail29Sm90TmaWarpSpecializedAdapterINS1G_15DefaultEpilogueISI_SJ_SJ_NS1F_6thread17LinearCombinationISI_Li1EffLNS1K_9ScaleType4KindE0ELNS_15FloatRoundStyleE2ESI_EENS1_15EpilogueDefaultEEEEEvvEEEEvNT_6ParamsE --------------------------
	.section	.nv.constant0._ZN7cutlass13device_kernelINS_4gemm6kernel13GemmUniversalIN4cute5tupleIJiiiiEEENS1_10collective13CollectiveMmaINS1_34MainloopSm90TmaGmmaWarpSpecializedILi3ENS5_IJNS4_1CILi1EEESB_SB_EEENS1_35KernelTmaWarpSpecializedCooperativeEEENS5_IJNSA_ILi256EEESF_NSA_ILi64EEEEEENS_10bfloat16_tENS5_IJlSB_lEEESI_SJ_NS4_8TiledMMAINS4_8MMA_AtomIJNS4_4SM904GMMA28MMA_64x256x16_F32BF16BF16_SSILNSN_5MajorE0ELSP_0ELNSN_7ScaleInE1ELSQ_1EEEEEENS4_6LayoutINS5_IJNSA_ILi2EEESB_SB_EEENS5_IJSB_NSA_ILi0EEESW_EEEEENS5_IJNS4_10UnderscoreESZ_SZ_EEEEENS4_13SM90_TMA_LOADENS4_14ComposedLayoutINS4_7SwizzleILi3ELi4ELi3EEENS4_18smem_ptr_flag_bitsILi16EEENST_INS5_IJNSA_ILi8EEESG_EEENS5_IJSG_SB_EEEEEEEvNS4_8identityES12_S1C_vS1D_EENS_8epilogue10collective6detail29Sm90TmaWarpSpecializedAdapterINS1G_15DefaultEpilogueISI_SJ_SJ_NS1F_6thread17LinearCombinationISI_Li1EffLNS1K_9ScaleType4KindE0ELNS_15FloatRoundStyleE2ESI_EENS1_15EpilogueDefaultEEEEEvvEEEEvNT_6ParamsE,"a",@progbits
	.sectionflags	@""
	.align	4
.nv.constant0._ZN7cutlass13device_kernelINS_4gemm6kernel13GemmUniversalIN4cute5tupleIJiiiiEEENS1_10collective13CollectiveMmaINS1_34MainloopSm90TmaGmmaWarpSpecializedILi3ENS5_IJNS4_1CILi1EEESB_SB_EEENS1_35KernelTmaWarpSpecializedCooperativeEEENS5_IJNSA_ILi256EEESF_NSA_ILi64EEEEEENS_10bfloat16_tENS5_IJlSB_lEEESI_SJ_NS4_8TiledMMAINS4_8MMA_AtomIJNS4_4SM904GMMA28MMA_64x256x16_F32BF16BF16_SSILNSN_5MajorE0ELSP_0ELNSN_7ScaleInE1ELSQ_1EEEEEENS4_6LayoutINS5_IJNSA_ILi2EEESB_SB_EEENS5_IJSB_NSA_ILi0EEESW_EEEEENS5_IJNS4_10UnderscoreESZ_SZ_EEEEENS4_13SM90_TMA_LOADENS4_14ComposedLayoutINS4_7SwizzleILi3ELi4ELi3EEENS4_18smem_ptr_flag_bitsILi16EEENST_INS5_IJNSA_ILi8EEESG_EEENS5_IJSG_SB_EEEEEEEvNS4_8identityES12_S1C_vS1D_EENS_8epilogue10collective6detail29Sm90TmaWarpSpecializedAdapterINS1G_15DefaultEpilogueISI_SJ_SJ_NS1F_6thread17LinearCombinationISI_Li1EffLNS1K_9ScaleType4KindE0ELNS_15FloatRoundStyleE2ESI_EENS1_15EpilogueDefaultEEEEEvvEEEEvNT_6ParamsE:
	.zero		1664


//--------------------- SYMBOLS --------------------------

	.type		.nv.reservedSmem.offset0,@object
	.size		.nv.reservedSmem.offset0,0x4
	.type		__assertfail,@function
